//
// Generated by NVIDIA NVVM Compiler
//
// Compiler Build ID: CL-36424714
// Cuda compilation tools, release 13.0, V13.0.88
// Based on NVVM 20.0.0
//

.version 9.0
.target sm_100
.address_size 64

	// .globl	_Z21wave_kernel_optimizedP6__halfS0_S0_PKfiiiiiiiiiffff

.visible .entry _Z21wave_kernel_optimizedP6__halfS0_S0_PKfiiiiiiiiiffff(
	.param .u64 .ptr .align 1 _Z21wave_kernel_optimizedP6__halfS0_S0_PKfiiiiiiiiiffff_param_0,
	.param .u64 .ptr .align 1 _Z21wave_kernel_optimizedP6__halfS0_S0_PKfiiiiiiiiiffff_param_1,
	.param .u64 .ptr .align 1 _Z21wave_kernel_optimizedP6__halfS0_S0_PKfiiiiiiiiiffff_param_2,
	.param .u64 .ptr .align 1 _Z21wave_kernel_optimizedP6__halfS0_S0_PKfiiiiiiiiiffff_param_3,
	.param .u32 _Z21wave_kernel_optimizedP6__halfS0_S0_PKfiiiiiiiiiffff_param_4,
	.param .u32 _Z21wave_kernel_optimizedP6__halfS0_S0_PKfiiiiiiiiiffff_param_5,
	.param .u32 _Z21wave_kernel_optimizedP6__halfS0_S0_PKfiiiiiiiiiffff_param_6,
	.param .u32 _Z21wave_kernel_optimizedP6__halfS0_S0_PKfiiiiiiiiiffff_param_7,
	.param .u32 _Z21wave_kernel_optimizedP6__halfS0_S0_PKfiiiiiiiiiffff_param_8,
	.param .u32 _Z21wave_kernel_optimizedP6__halfS0_S0_PKfiiiiiiiiiffff_param_9,
	.param .u32 _Z21wave_kernel_optimizedP6__halfS0_S0_PKfiiiiiiiiiffff_param_10,
	.param .u32 _Z21wave_kernel_optimizedP6__halfS0_S0_PKfiiiiiiiiiffff_param_11,
	.param .u32 _Z21wave_kernel_optimizedP6__halfS0_S0_PKfiiiiiiiiiffff_param_12,
	.param .f32 _Z21wave_kernel_optimizedP6__halfS0_S0_PKfiiiiiiiiiffff_param_13,
	.param .f32 _Z21wave_kernel_optimizedP6__halfS0_S0_PKfiiiiiiiiiffff_param_14,
	.param .f32 _Z21wave_kernel_optimizedP6__halfS0_S0_PKfiiiiiiiiiffff_param_15,
	.param .f32 _Z21wave_kernel_optimizedP6__halfS0_S0_PKfiiiiiiiiiffff_param_16
)
{
	.reg .b16 	%rs<16>;
	.reg .b32 	%r<32>;
	.reg .b32 	%f<46>;
	.reg .b64 	%rd<27>;

	ld.param.u64 	%rd2, [_Z21wave_kernel_optimizedP6__halfS0_S0_PKfiiiiiiiiiffff_param_0];
	ld.param.u64 	%rd3, [_Z21wave_kernel_optimizedP6__halfS0_S0_PKfiiiiiiiiiffff_param_1];
	ld.param.u64 	%rd4, [_Z21wave_kernel_optimizedP6__halfS0_S0_PKfiiiiiiiiiffff_param_2];
	ld.param.u64 	%rd5, [_Z21wave_kernel_optimizedP6__halfS0_S0_PKfiiiiiiiiiffff_param_3];
	ld.param.u32 	%r1, [_Z21wave_kernel_optimizedP6__halfS0_S0_PKfiiiiiiiiiffff_param_5];
	ld.param.u32 	%r2, [_Z21wave_kernel_optimizedP6__halfS0_S0_PKfiiiiiiiiiffff_param_7];
	ld.param.u32 	%r3, [_Z21wave_kernel_optimizedP6__halfS0_S0_PKfiiiiiiiiiffff_param_9];
	ld.param.u32 	%r4, [_Z21wave_kernel_optimizedP6__halfS0_S0_PKfiiiiiiiiiffff_param_11];
	ld.param.u32 	%r5, [_Z21wave_kernel_optimizedP6__halfS0_S0_PKfiiiiiiiiiffff_param_12];
	ld.param.f32 	%f17, [_Z21wave_kernel_optimizedP6__halfS0_S0_PKfiiiiiiiiiffff_param_13];
	ld.param.f32 	%f18, [_Z21wave_kernel_optimizedP6__halfS0_S0_PKfiiiiiiiiiffff_param_14];
	ld.param.f32 	%f19, [_Z21wave_kernel_optimizedP6__halfS0_S0_PKfiiiiiiiiiffff_param_15];
	ld.param.f32 	%f20, [_Z21wave_kernel_optimizedP6__halfS0_S0_PKfiiiiiiiiiffff_param_16];
	cvta.to.global.u64 	%rd6, %rd2;
	cvta.to.global.u64 	%rd7, %rd3;
	cvta.to.global.u64 	%rd8, %rd4;
	mov.u32 	%r6, %ctaid.x;
	mov.u32 	%r7, %ntid.x;
	mov.u32 	%r8, %tid.x;
	mov.u32 	%r9, %ctaid.y;
	mov.u32 	%r10, %ntid.y;
	mov.u32 	%r11, %tid.y;
	mov.u32 	%r12, %ctaid.z;
	mov.u32 	%r13, %ntid.z;
	mov.u32 	%r14, %tid.z;
	mad.lo.s32 	%r15, %r6, %r7, %r8;
	add.s32 	%r16, %r15, %r1;
	add.s32 	%r17, %r16, 4;
	mad.lo.s32 	%r18, %r9, %r10, %r11;
	add.s32 	%r19, %r18, %r2;
	mad.lo.s32 	%r20, %r4, %r17, %r19;
	add.s32 	%r21, %r20, 4;
	mad.lo.s32 	%r22, %r12, %r13, %r14;
	add.s32 	%r23, %r22, %r3;
	mad.lo.s32 	%r24, %r21, %r5, %r23;
	add.s32 	%r25, %r24, 4;
	mul.wide.s32 	%rd9, %r25, 2;
	add.s64 	%rd10, %rd8, %rd9;
	ld.global.nc.u16 	%rs1, [%rd10];
	// begin inline asm
	{  cvt.f32.f16 %f1, %rs1;}

	// end inline asm
	add.s64 	%rd11, %rd7, %rd9;
	ld.global.nc.u16 	%rs2, [%rd11];
	// begin inline asm
	{  cvt.f32.f16 %f2, %rs2;}

	// end inline asm
	mul.lo.s32 	%r26, %r5, %r4;
	shl.b32 	%r27, %r26, 1;
	sub.s32 	%r28, %r25, %r27;
	mul.wide.s32 	%rd12, %r28, 2;
	add.s64 	%rd13, %rd8, %rd12;
	ld.global.nc.u16 	%rs3, [%rd13];
	// begin inline asm
	{  cvt.f32.f16 %f3, %rs3;}

	// end inline asm
	sub.s32 	%r29, %r25, %r26;
	mul.wide.s32 	%rd14, %r29, 2;
	add.s64 	%rd15, %rd8, %rd14;
	ld.global.nc.u16 	%rs4, [%rd15];
	// begin inline asm
	{  cvt.f32.f16 %f4, %rs4;}

	// end inline asm
	mul.wide.s32 	%rd16, %r26, 2;
	add.s64 	%rd17, %rd10, %rd16;
	ld.global.nc.u16 	%rs5, [%rd17];
	// begin inline asm
	{  cvt.f32.f16 %f5, %rs5;}

	// end inline asm
	add.s64 	%rd18, %rd17, %rd16;
	ld.global.nc.u16 	%rs6, [%rd18];
	// begin inline asm
	{  cvt.f32.f16 %f6, %rs6;}

	// end inline asm
	shl.b32 	%r30, %r5, 1;
	sub.s32 	%r31, %r25, %r30;
	mul.wide.s32 	%rd19, %r31, 2;
	add.s64 	%rd20, %rd8, %rd19;
	ld.global.nc.u16 	%rs7, [%rd20];
	// begin inline asm
	{  cvt.f32.f16 %f7, %rs7;}

	// end inline asm
	mul.wide.s32 	%rd21, %r5, 2;
	add.s64 	%rd22, %rd20, %rd21;
	ld.global.nc.u16 	%rs8, [%rd22];
	// begin inline asm
	{  cvt.f32.f16 %f8, %rs8;}

	// end inline asm
	add.s64 	%rd23, %rd10, %rd21;
	ld.global.nc.u16 	%rs9, [%rd23];
	// begin inline asm
	{  cvt.f32.f16 %f9, %rs9;}

	// end inline asm
	add.s64 	%rd24, %rd23, %rd21;
	ld.global.nc.u16 	%rs10, [%rd24];
	// begin inline asm
	{  cvt.f32.f16 %f10, %rs10;}

	// end inline asm
	ld.global.nc.u16 	%rs11, [%rd10+-4];
	// begin inline asm
	{  cvt.f32.f16 %f11, %rs11;}

	// end inline asm
	ld.global.nc.u16 	%rs12, [%rd10+-2];
	// begin inline asm
	{  cvt.f32.f16 %f12, %rs12;}

	// end inline asm
	ld.global.nc.u16 	%rs13, [%rd10+2];
	// begin inline asm
	{  cvt.f32.f16 %f13, %rs13;}

	// end inline asm
	ld.global.nc.u16 	%rs14, [%rd10+4];
	// begin inline asm
	{  cvt.f32.f16 %f14, %rs14;}

	// end inline asm
	mul.wide.s32 	%rd25, %r25, 4;
	add.s64 	%rd1, %rd5, %rd25;
	// begin inline asm
	ld.global.nc.f32 %f15, [%rd1];
	// end inline asm
	mul.f32 	%f21, %f1, 0fC0200000;
	add.f32 	%f22, %f3, %f6;
	mul.f32 	%f23, %f22, 0f3DAAAAAB;
	sub.f32 	%f24, %f21, %f23;
	add.f32 	%f25, %f4, %f5;
	fma.rn.f32 	%f26, %f25, 0f3FAAAAAB, %f24;
	add.f32 	%f27, %f7, %f10;
	mul.f32 	%f28, %f27, 0f3DAAAAAB;
	sub.f32 	%f29, %f21, %f28;
	add.f32 	%f30, %f8, %f9;
	fma.rn.f32 	%f31, %f30, 0f3FAAAAAB, %f29;
	add.f32 	%f32, %f11, %f14;
	mul.f32 	%f33, %f32, 0f3DAAAAAB;
	sub.f32 	%f34, %f21, %f33;
	add.f32 	%f35, %f12, %f13;
	fma.rn.f32 	%f36, %f35, 0f3FAAAAAB, %f34;
	mul.f32 	%f37, %f19, %f31;
	fma.rn.f32 	%f38, %f18, %f26, %f37;
	fma.rn.f32 	%f39, %f20, %f36, %f38;
	add.f32 	%f40, %f17, %f17;
	mul.f32 	%f41, %f40, %f1;
	mul.f32 	%f42, %f17, %f2;
	sub.f32 	%f43, %f42, %f41;
	mul.f32 	%f44, %f43, %f15;
	sub.f32 	%f45, %f39, %f44;
	div.rn.f32 	%f16, %f45, %f15;
	// begin inline asm
	{  cvt.rn.f16.f32 %rs15, %f16;}

	// end inline asm
	add.s64 	%rd26, %rd6, %rd9;
	st.global.u16 	[%rd26], %rs15;
	ret;

}
	// .globl	_Z27wave_kernel_half2_optimizedP6__halfS0_S0_PKfiiiiiiiiiffff
.visible .entry _Z27wave_kernel_half2_optimizedP6__halfS0_S0_PKfiiiiiiiiiffff(
	.param .u64 .ptr .align 1 _Z27wave_kernel_half2_optimizedP6__halfS0_S0_PKfiiiiiiiiiffff_param_0,
	.param .u64 .ptr .align 1 _Z27wave_kernel_half2_optimizedP6__halfS0_S0_PKfiiiiiiiiiffff_param_1,
	.param .u64 .ptr .align 1 _Z27wave_kernel_half2_optimizedP6__halfS0_S0_PKfiiiiiiiiiffff_param_2,
	.param .u64 .ptr .align 1 _Z27wave_kernel_half2_optimizedP6__halfS0_S0_PKfiiiiiiiiiffff_param_3,
	.param .u32 _Z27wave_kernel_half2_optimizedP6__halfS0_S0_PKfiiiiiiiiiffff_param_4,
	.param .u32 _Z27wave_kernel_half2_optimizedP6__halfS0_S0_PKfiiiiiiiiiffff_param_5,
	.param .u32 _Z27wave_kernel_half2_optimizedP6__halfS0_S0_PKfiiiiiiiiiffff_param_6,
	.param .u32 _Z27wave_kernel_half2_optimizedP6__halfS0_S0_PKfiiiiiiiiiffff_param_7,
	.param .u32 _Z27wave_kernel_half2_optimizedP6__halfS0_S0_PKfiiiiiiiiiffff_param_8,
	.param .u32 _Z27wave_kernel_half2_optimizedP6__halfS0_S0_PKfiiiiiiiiiffff_param_9,
	.param .u32 _Z27wave_kernel_half2_optimizedP6__halfS0_S0_PKfiiiiiiiiiffff_param_10,
	.param .u32 _Z27wave_kernel_half2_optimizedP6__halfS0_S0_PKfiiiiiiiiiffff_param_11,
	.param .u32 _Z27wave_kernel_half2_optimizedP6__halfS0_S0_PKfiiiiiiiiiffff_param_12,
	.param .f32 _Z27wave_kernel_half2_optimizedP6__halfS0_S0_PKfiiiiiiiiiffff_param_13,
	.param .f32 _Z27wave_kernel_half2_optimizedP6__halfS0_S0_PKfiiiiiiiiiffff_param_14,
	.param .f32 _Z27wave_kernel_half2_optimizedP6__halfS0_S0_PKfiiiiiiiiiffff_param_15,
	.param .f32 _Z27wave_kernel_half2_optimizedP6__halfS0_S0_PKfiiiiiiiiiffff_param_16
)
{
	.reg .pred 	%p<2>;
	.reg .b32 	%r<63>;
	.reg .b32 	%f<84>;
	.reg .b64 	%rd<31>;

	ld.param.u64 	%rd4, [_Z27wave_kernel_half2_optimizedP6__halfS0_S0_PKfiiiiiiiiiffff_param_3];
	ld.param.u32 	%r2, [_Z27wave_kernel_half2_optimizedP6__halfS0_S0_PKfiiiiiiiiiffff_param_5];
	ld.param.u32 	%r3, [_Z27wave_kernel_half2_optimizedP6__halfS0_S0_PKfiiiiiiiiiffff_param_7];
	ld.param.u32 	%r6, [_Z27wave_kernel_half2_optimizedP6__halfS0_S0_PKfiiiiiiiiiffff_param_8];
	ld.param.u32 	%r7, [_Z27wave_kernel_half2_optimizedP6__halfS0_S0_PKfiiiiiiiiiffff_param_9];
	ld.param.u32 	%r4, [_Z27wave_kernel_half2_optimizedP6__halfS0_S0_PKfiiiiiiiiiffff_param_11];
	ld.param.u32 	%r5, [_Z27wave_kernel_half2_optimizedP6__halfS0_S0_PKfiiiiiiiiiffff_param_12];
	ld.param.f32 	%f1, [_Z27wave_kernel_half2_optimizedP6__halfS0_S0_PKfiiiiiiiiiffff_param_13];
	ld.param.f32 	%f2, [_Z27wave_kernel_half2_optimizedP6__halfS0_S0_PKfiiiiiiiiiffff_param_14];
	ld.param.f32 	%f3, [_Z27wave_kernel_half2_optimizedP6__halfS0_S0_PKfiiiiiiiiiffff_param_15];
	ld.param.f32 	%f4, [_Z27wave_kernel_half2_optimizedP6__halfS0_S0_PKfiiiiiiiiiffff_param_16];
	mov.u32 	%r8, %ctaid.z;
	mov.u32 	%r9, %ntid.z;
	mov.u32 	%r10, %tid.z;
	mad.lo.s32 	%r11, %r8, %r9, %r10;
	shl.b32 	%r12, %r11, 1;
	add.s32 	%r1, %r7, %r12;
	setp.ge.s32 	%p1, %r1, %r6;
	@%p1 bra 	$L__BB1_2;
	ld.param.u64 	%rd30, [_Z27wave_kernel_half2_optimizedP6__halfS0_S0_PKfiiiiiiiiiffff_param_2];
	ld.param.u64 	%rd29, [_Z27wave_kernel_half2_optimizedP6__halfS0_S0_PKfiiiiiiiiiffff_param_1];
	ld.param.u64 	%rd28, [_Z27wave_kernel_half2_optimizedP6__halfS0_S0_PKfiiiiiiiiiffff_param_0];
	mov.u32 	%r42, %tid.y;
	mov.u32 	%r43, %tid.x;
	cvta.to.global.u64 	%rd7, %rd30;
	cvta.to.global.u64 	%rd8, %rd29;
	cvta.to.global.u64 	%rd9, %rd28;
	mov.u32 	%r44, %ntid.x;
	mov.u32 	%r45, %ctaid.x;
	mad.lo.s32 	%r46, %r45, %r44, %r43;
	add.s32 	%r47, %r46, %r2;
	add.s32 	%r48, %r47, 4;
	mov.u32 	%r49, %ntid.y;
	mov.u32 	%r50, %ctaid.y;
	mad.lo.s32 	%r51, %r50, %r49, %r42;
	add.s32 	%r52, %r51, %r3;
	mad.lo.s32 	%r53, %r4, %r48, %r52;
	add.s32 	%r54, %r53, 4;
	mad.lo.s32 	%r55, %r54, %r5, %r1;
	add.s32 	%r56, %r55, 4;
	mul.wide.s32 	%rd10, %r56, 2;
	add.s64 	%rd11, %rd7, %rd10;
	ld.global.nc.u32 	%r13, [%rd11];
	add.s64 	%rd12, %rd8, %rd10;
	ld.global.nc.u32 	%r15, [%rd12];
	// begin inline asm
	{.reg .f16 low,high;
  mov.b32 {low,high},%r13;
  cvt.f32.f16 %f5, low;}

	// end inline asm
	// begin inline asm
	{.reg .f16 low,high;
  mov.b32 {low,high},%r13;
  cvt.f32.f16 %f6, high;}

	// end inline asm
	// begin inline asm
	{.reg .f16 low,high;
  mov.b32 {low,high},%r15;
  cvt.f32.f16 %f7, low;}

	// end inline asm
	// begin inline asm
	{.reg .f16 low,high;
  mov.b32 {low,high},%r15;
  cvt.f32.f16 %f8, high;}

	// end inline asm
	mul.lo.s32 	%r57, %r5, %r4;
	shl.b32 	%r58, %r57, 1;
	sub.s32 	%r59, %r56, %r58;
	mul.wide.s32 	%rd13, %r59, 2;
	add.s64 	%rd14, %rd7, %rd13;
	ld.global.nc.u32 	%r17, [%rd14];
	sub.s32 	%r60, %r56, %r57;
	mul.wide.s32 	%rd15, %r60, 2;
	add.s64 	%rd16, %rd7, %rd15;
	ld.global.nc.u32 	%r19, [%rd16];
	mul.wide.s32 	%rd17, %r57, 2;
	add.s64 	%rd18, %rd11, %rd17;
	ld.global.nc.u32 	%r21, [%rd18];
	add.s64 	%rd19, %rd18, %rd17;
	ld.global.nc.u32 	%r23, [%rd19];
	shl.b32 	%r61, %r5, 1;
	sub.s32 	%r62, %r56, %r61;
	mul.wide.s32 	%rd20, %r62, 2;
	add.s64 	%rd21, %rd7, %rd20;
	ld.global.nc.u32 	%r25, [%rd21];
	mul.wide.s32 	%rd22, %r5, 2;
	add.s64 	%rd23, %rd21, %rd22;
	ld.global.nc.u32 	%r27, [%rd23];
	add.s64 	%rd24, %rd11, %rd22;
	ld.global.nc.u32 	%r29, [%rd24];
	add.s64 	%rd25, %rd24, %rd22;
	ld.global.nc.u32 	%r31, [%rd25];
	ld.global.nc.u32 	%r33, [%rd11+-4];
	ld.global.nc.u32 	%r35, [%rd11+-2];
	ld.global.nc.u32 	%r37, [%rd11+2];
	ld.global.nc.u32 	%r39, [%rd11+4];
	// begin inline asm
	{.reg .f16 low,high;
  mov.b32 {low,high},%r17;
  cvt.f32.f16 %f9, low;}

	// end inline asm
	// begin inline asm
	{.reg .f16 low,high;
  mov.b32 {low,high},%r17;
  cvt.f32.f16 %f10, high;}

	// end inline asm
	// begin inline asm
	{.reg .f16 low,high;
  mov.b32 {low,high},%r19;
  cvt.f32.f16 %f11, low;}

	// end inline asm
	// begin inline asm
	{.reg .f16 low,high;
  mov.b32 {low,high},%r19;
  cvt.f32.f16 %f12, high;}

	// end inline asm
	// begin inline asm
	{.reg .f16 low,high;
  mov.b32 {low,high},%r21;
  cvt.f32.f16 %f13, low;}

	// end inline asm
	// begin inline asm
	{.reg .f16 low,high;
  mov.b32 {low,high},%r21;
  cvt.f32.f16 %f14, high;}

	// end inline asm
	// begin inline asm
	{.reg .f16 low,high;
  mov.b32 {low,high},%r23;
  cvt.f32.f16 %f15, low;}

	// end inline asm
	// begin inline asm
	{.reg .f16 low,high;
  mov.b32 {low,high},%r23;
  cvt.f32.f16 %f16, high;}

	// end inline asm
	// begin inline asm
	{.reg .f16 low,high;
  mov.b32 {low,high},%r25;
  cvt.f32.f16 %f17, low;}

	// end inline asm
	// begin inline asm
	{.reg .f16 low,high;
  mov.b32 {low,high},%r25;
  cvt.f32.f16 %f18, high;}

	// end inline asm
	// begin inline asm
	{.reg .f16 low,high;
  mov.b32 {low,high},%r27;
  cvt.f32.f16 %f19, low;}

	// end inline asm
	// begin inline asm
	{.reg .f16 low,high;
  mov.b32 {low,high},%r27;
  cvt.f32.f16 %f20, high;}

	// end inline asm
	// begin inline asm
	{.reg .f16 low,high;
  mov.b32 {low,high},%r29;
  cvt.f32.f16 %f21, low;}

	// end inline asm
	// begin inline asm
	{.reg .f16 low,high;
  mov.b32 {low,high},%r29;
  cvt.f32.f16 %f22, high;}

	// end inline asm
	// begin inline asm
	{.reg .f16 low,high;
  mov.b32 {low,high},%r31;
  cvt.f32.f16 %f23, low;}

	// end inline asm
	// begin inline asm
	{.reg .f16 low,high;
  mov.b32 {low,high},%r31;
  cvt.f32.f16 %f24, high;}

	// end inline asm
	// begin inline asm
	{.reg .f16 low,high;
  mov.b32 {low,high},%r33;
  cvt.f32.f16 %f25, low;}

	// end inline asm
	// begin inline asm
	{.reg .f16 low,high;
  mov.b32 {low,high},%r33;
  cvt.f32.f16 %f26, high;}

	// end inline asm
	// begin inline asm
	{.reg .f16 low,high;
  mov.b32 {low,high},%r35;
  cvt.f32.f16 %f27, low;}

	// end inline asm
	// begin inline asm
	{.reg .f16 low,high;
  mov.b32 {low,high},%r35;
  cvt.f32.f16 %f28, high;}

	// end inline asm
	// begin inline asm
	{.reg .f16 low,high;
  mov.b32 {low,high},%r37;
  cvt.f32.f16 %f29, low;}

	// end inline asm
	// begin inline asm
	{.reg .f16 low,high;
  mov.b32 {low,high},%r37;
  cvt.f32.f16 %f30, high;}

	// end inline asm
	// begin inline asm
	{.reg .f16 low,high;
  mov.b32 {low,high},%r39;
  cvt.f32.f16 %f31, low;}

	// end inline asm
	// begin inline asm
	{.reg .f16 low,high;
  mov.b32 {low,high},%r39;
  cvt.f32.f16 %f32, high;}

	// end inline asm
	mul.wide.s32 	%rd26, %r56, 4;
	add.s64 	%rd5, %rd4, %rd26;
	// begin inline asm
	ld.global.nc.f32 %f33, [%rd5];
	// end inline asm
	add.s64 	%rd6, %rd5, 4;
	// begin inline asm
	ld.global.nc.f32 %f34, [%rd6];
	// end inline asm
	mul.f32 	%f37, %f5, 0fC0200000;
	mul.f32 	%f38, %f6, 0fC0200000;
	add.f32 	%f39, %f9, %f15;
	mul.f32 	%f40, %f39, 0f3DAAAAAB;
	sub.f32 	%f41, %f37, %f40;
	add.f32 	%f42, %f11, %f13;
	fma.rn.f32 	%f43, %f42, 0f3FAAAAAB, %f41;
	add.f32 	%f44, %f10, %f16;
	mul.f32 	%f45, %f44, 0f3DAAAAAB;
	sub.f32 	%f46, %f38, %f45;
	add.f32 	%f47, %f12, %f14;
	fma.rn.f32 	%f48, %f47, 0f3FAAAAAB, %f46;
	add.f32 	%f49, %f17, %f23;
	mul.f32 	%f50, %f49, 0f3DAAAAAB;
	sub.f32 	%f51, %f37, %f50;
	add.f32 	%f52, %f19, %f21;
	fma.rn.f32 	%f53, %f52, 0f3FAAAAAB, %f51;
	add.f32 	%f54, %f18, %f24;
	mul.f32 	%f55, %f54, 0f3DAAAAAB;
	sub.f32 	%f56, %f38, %f55;
	add.f32 	%f57, %f20, %f22;
	fma.rn.f32 	%f58, %f57, 0f3FAAAAAB, %f56;
	add.f32 	%f59, %f25, %f31;
	mul.f32 	%f60, %f59, 0f3DAAAAAB;
	sub.f32 	%f61, %f37, %f60;
	add.f32 	%f62, %f27, %f29;
	fma.rn.f32 	%f63, %f62, 0f3FAAAAAB, %f61;
	add.f32 	%f64, %f26, %f32;
	mul.f32 	%f65, %f64, 0f3DAAAAAB;
	sub.f32 	%f66, %f38, %f65;
	add.f32 	%f67, %f28, %f30;
	fma.rn.f32 	%f68, %f67, 0f3FAAAAAB, %f66;
	mul.f32 	%f69, %f3, %f53;
	fma.rn.f32 	%f70, %f2, %f43, %f69;
	fma.rn.f32 	%f71, %f4, %f63, %f70;
	mul.f32 	%f72, %f3, %f58;
	fma.rn.f32 	%f73, %f2, %f48, %f72;
	fma.rn.f32 	%f74, %f4, %f68, %f73;
	mul.f32 	%f75, %f1, 0fC0000000;
	mul.f32 	%f76, %f1, %f7;
	fma.rn.f32 	%f77, %f75, %f5, %f76;
	mul.f32 	%f78, %f1, %f8;
	fma.rn.f32 	%f79, %f75, %f6, %f78;
	mul.f32 	%f80, %f77, %f33;
	sub.f32 	%f81, %f71, %f80;
	div.rn.f32 	%f35, %f81, %f33;
	mul.f32 	%f82, %f79, %f34;
	sub.f32 	%f83, %f74, %f82;
	div.rn.f32 	%f36, %f83, %f34;
	// begin inline asm
	{ cvt.rn.f16x2.f32 %r41, %f36, %f35; }

	// end inline asm
	add.s64 	%rd27, %rd9, %rd10;
	st.global.u32 	[%rd27], %r41;
$L__BB1_2:
	ret;

}
	// .globl	_Z20convert_fp32_to_fp16PKfP6__halfi
.visible .entry _Z20convert_fp32_to_fp16PKfP6__halfi(
	.param .u64 .ptr .align 1 _Z20convert_fp32_to_fp16PKfP6__halfi_param_0,
	.param .u64 .ptr .align 1 _Z20convert_fp32_to_fp16PKfP6__halfi_param_1,
	.param .u32 _Z20convert_fp32_to_fp16PKfP6__halfi_param_2
)
{
	.reg .pred 	%p<2>;
	.reg .b16 	%rs<2>;
	.reg .b32 	%r<6>;
	.reg .b32 	%f<2>;
	.reg .b64 	%rd<9>;

	ld.param.u64 	%rd1, [_Z20convert_fp32_to_fp16PKfP6__halfi_param_0];
	ld.param.u64 	%rd2, [_Z20convert_fp32_to_fp16PKfP6__halfi_param_1];
	ld.param.u32 	%r2, [_Z20convert_fp32_to_fp16PKfP6__halfi_param_2];
	mov.u32 	%r3, %ctaid.x;
	mov.u32 	%r4, %ntid.x;
	mov.u32 	%r5, %tid.x;
	mad.lo.s32 	%r1, %r3, %r4, %r5;
	setp.ge.s32 	%p1, %r1, %r2;
	@%p1 bra 	$L__BB2_2;
	cvta.to.global.u64 	%rd3, %rd1;
	cvta.to.global.u64 	%rd4, %rd2;
	mul.wide.s32 	%rd5, %r1, 4;
	add.s64 	%rd6, %rd3, %rd5;
	ld.global.nc.f32 	%f1, [%rd6];
	// begin inline asm
	{  cvt.rn.f16.f32 %rs1, %f1;}

	// end inline asm
	mul.wide.s32 	%rd7, %r1, 2;
	add.s64 	%rd8, %rd4, %rd7;
	st.global.u16 	[%rd8], %rs1;
$L__BB2_2:
	ret;

}
	// .globl	_Z20convert_fp16_to_fp32PK6__halfPfi
.visible .entry _Z20convert_fp16_to_fp32PK6__halfPfi(
	.param .u64 .ptr .align 1 _Z20convert_fp16_to_fp32PK6__halfPfi_param_0,
	.param .u64 .ptr .align 1 _Z20convert_fp16_to_fp32PK6__halfPfi_param_1,
	.param .u32 _Z20convert_fp16_to_fp32PK6__halfPfi_param_2
)
{
	.reg .pred 	%p<2>;
	.reg .b16 	%rs<2>;
	.reg .b32 	%r<6>;
	.reg .b32 	%f<2>;
	.reg .b64 	%rd<9>;

	ld.param.u64 	%rd1, [_Z20convert_fp16_to_fp32PK6__halfPfi_param_0];
	ld.param.u64 	%rd2, [_Z20convert_fp16_to_fp32PK6__halfPfi_param_1];
	ld.param.u32 	%r2, [_Z20convert_fp16_to_fp32PK6__halfPfi_param_2];
	mov.u32 	%r3, %ctaid.x;
	mov.u32 	%r4, %ntid.x;
	mov.u32 	%r5, %tid.x;
	mad.lo.s32 	%r1, %r3, %r4, %r5;
	setp.ge.s32 	%p1, %r1, %r2;
	@%p1 bra 	$L__BB3_2;
	cvta.to.global.u64 	%rd3, %rd1;
	cvta.to.global.u64 	%rd4, %rd2;
	mul.wide.s32 	%rd5, %r1, 2;
	add.s64 	%rd6, %rd3, %rd5;
	ld.global.nc.u16 	%rs1, [%rd6];
	// begin inline asm
	{  cvt.f32.f16 %f1, %rs1;}

	// end inline asm
	mul.wide.s32 	%rd7, %r1, 4;
	add.s64 	%rd8, %rd4, %rd7;
	st.global.f32 	[%rd8], %f1;
$L__BB3_2:
	ret;

}
	// .globl	_Z33source_injection_kernel_optimizedP6__halfPKfS2_S2_iiiiiiiiiiiiiffffff
.visible .entry _Z33source_injection_kernel_optimizedP6__halfPKfS2_S2_iiiiiiiiiiiiiffffff(
	.param .u64 .ptr .align 1 _Z33source_injection_kernel_optimizedP6__halfPKfS2_S2_iiiiiiiiiiiiiffffff_param_0,
	.param .u64 .ptr .align 1 _Z33source_injection_kernel_optimizedP6__halfPKfS2_S2_iiiiiiiiiiiiiffffff_param_1,
	.param .u64 .ptr .align 1 _Z33source_injection_kernel_optimizedP6__halfPKfS2_S2_iiiiiiiiiiiiiffffff_param_2,
	.param .u64 .ptr .align 1 _Z33source_injection_kernel_optimizedP6__halfPKfS2_S2_iiiiiiiiiiiiiffffff_param_3,
	.param .u32 _Z33source_injection_kernel_optimizedP6__halfPKfS2_S2_iiiiiiiiiiiiiffffff_param_4,
	.param .u32 _Z33source_injection_kernel_optimizedP6__halfPKfS2_S2_iiiiiiiiiiiiiffffff_param_5,
	.param .u32 _Z33source_injection_kernel_optimizedP6__halfPKfS2_S2_iiiiiiiiiiiiiffffff_param_6,
	.param .u32 _Z33source_injection_kernel_optimizedP6__halfPKfS2_S2_iiiiiiiiiiiiiffffff_param_7,
	.param .u32 _Z33source_injection_kernel_optimizedP6__halfPKfS2_S2_iiiiiiiiiiiiiffffff_param_8,
	.param .u32 _Z33source_injection_kernel_optimizedP6__halfPKfS2_S2_iiiiiiiiiiiiiffffff_param_9,
	.param .u32 _Z33source_injection_kernel_optimizedP6__halfPKfS2_S2_iiiiiiiiiiiiiffffff_param_10,
	.param .u32 _Z33source_injection_kernel_optimizedP6__halfPKfS2_S2_iiiiiiiiiiiiiffffff_param_11,
	.param .u32 _Z33source_injection_kernel_optimizedP6__halfPKfS2_S2_iiiiiiiiiiiiiffffff_param_12,
	.param .u32 _Z33source_injection_kernel_optimizedP6__halfPKfS2_S2_iiiiiiiiiiiiiffffff_param_13,
	.param .u32 _Z33source_injection_kernel_optimizedP6__halfPKfS2_S2_iiiiiiiiiiiiiffffff_param_14,
	.param .u32 _Z33source_injection_kernel_optimizedP6__halfPKfS2_S2_iiiiiiiiiiiiiffffff_param_15,
	.param .u32 _Z33source_injection_kernel_optimizedP6__halfPKfS2_S2_iiiiiiiiiiiiiffffff_param_16,
	.param .f32 _Z33source_injection_kernel_optimizedP6__halfPKfS2_S2_iiiiiiiiiiiiiffffff_param_17,
	.param .f32 _Z33source_injection_kernel_optimizedP6__halfPKfS2_S2_iiiiiiiiiiiiiffffff_param_18,
	.param .f32 _Z33source_injection_kernel_optimizedP6__halfPKfS2_S2_iiiiiiiiiiiiiffffff_param_19,
	.param .f32 _Z33source_injection_kernel_optimizedP6__halfPKfS2_S2_iiiiiiiiiiiiiffffff_param_20,
	.param .f32 _Z33source_injection_kernel_optimizedP6__halfPKfS2_S2_iiiiiiiiiiiiiffffff_param_21,
	.param .f32 _Z33source_injection_kernel_optimizedP6__halfPKfS2_S2_iiiiiiiiiiiiiffffff_param_22
)
{
	.reg .pred 	%p<56>;
	.reg .b16 	%rs<49>;
	.reg .b32 	%r<99>;
	.reg .b32 	%f<74>;
	.reg .b64 	%rd<28>;

	ld.param.u64 	%rd10, [_Z33source_injection_kernel_optimizedP6__halfPKfS2_S2_iiiiiiiiiiiiiffffff_param_0];
	ld.param.u64 	%rd8, [_Z33source_injection_kernel_optimizedP6__halfPKfS2_S2_iiiiiiiiiiiiiffffff_param_2];
	ld.param.u32 	%r40, [_Z33source_injection_kernel_optimizedP6__halfPKfS2_S2_iiiiiiiiiiiiiffffff_param_4];
	ld.param.u32 	%r51, [_Z33source_injection_kernel_optimizedP6__halfPKfS2_S2_iiiiiiiiiiiiiffffff_param_5];
	ld.param.u32 	%r52, [_Z33source_injection_kernel_optimizedP6__halfPKfS2_S2_iiiiiiiiiiiiiffffff_param_6];
	ld.param.u32 	%r41, [_Z33source_injection_kernel_optimizedP6__halfPKfS2_S2_iiiiiiiiiiiiiffffff_param_7];
	ld.param.u32 	%r42, [_Z33source_injection_kernel_optimizedP6__halfPKfS2_S2_iiiiiiiiiiiiiffffff_param_8];
	ld.param.u32 	%r43, [_Z33source_injection_kernel_optimizedP6__halfPKfS2_S2_iiiiiiiiiiiiiffffff_param_9];
	ld.param.u32 	%r44, [_Z33source_injection_kernel_optimizedP6__halfPKfS2_S2_iiiiiiiiiiiiiffffff_param_10];
	ld.param.u32 	%r45, [_Z33source_injection_kernel_optimizedP6__halfPKfS2_S2_iiiiiiiiiiiiiffffff_param_11];
	ld.param.u32 	%r46, [_Z33source_injection_kernel_optimizedP6__halfPKfS2_S2_iiiiiiiiiiiiiffffff_param_12];
	ld.param.u32 	%r47, [_Z33source_injection_kernel_optimizedP6__halfPKfS2_S2_iiiiiiiiiiiiiffffff_param_13];
	ld.param.u32 	%r48, [_Z33source_injection_kernel_optimizedP6__halfPKfS2_S2_iiiiiiiiiiiiiffffff_param_14];
	ld.param.u32 	%r49, [_Z33source_injection_kernel_optimizedP6__halfPKfS2_S2_iiiiiiiiiiiiiffffff_param_15];
	ld.param.u32 	%r50, [_Z33source_injection_kernel_optimizedP6__halfPKfS2_S2_iiiiiiiiiiiiiffffff_param_16];
	ld.param.f32 	%f15, [_Z33source_injection_kernel_optimizedP6__halfPKfS2_S2_iiiiiiiiiiiiiffffff_param_17];
	ld.param.f32 	%f16, [_Z33source_injection_kernel_optimizedP6__halfPKfS2_S2_iiiiiiiiiiiiiffffff_param_18];
	ld.param.f32 	%f17, [_Z33source_injection_kernel_optimizedP6__halfPKfS2_S2_iiiiiiiiiiiiiffffff_param_19];
	ld.param.f32 	%f18, [_Z33source_injection_kernel_optimizedP6__halfPKfS2_S2_iiiiiiiiiiiiiffffff_param_20];
	ld.param.f32 	%f19, [_Z33source_injection_kernel_optimizedP6__halfPKfS2_S2_iiiiiiiiiiiiiffffff_param_21];
	ld.param.f32 	%f20, [_Z33source_injection_kernel_optimizedP6__halfPKfS2_S2_iiiiiiiiiiiiiffffff_param_22];
	cvta.to.global.u64 	%rd1, %rd10;
	mov.u32 	%r53, %ctaid.x;
	mov.u32 	%r54, %ntid.x;
	mov.u32 	%r55, %tid.x;
	mad.lo.s32 	%r56, %r53, %r54, %r55;
	add.s32 	%r1, %r56, %r52;
	setp.gt.s32 	%p2, %r1, %r51;
	@%p2 bra 	$L__BB4_37;
	ld.param.u64 	%rd27, [_Z33source_injection_kernel_optimizedP6__halfPKfS2_S2_iiiiiiiiiiiiiffffff_param_3];
	ld.param.u64 	%rd26, [_Z33source_injection_kernel_optimizedP6__halfPKfS2_S2_iiiiiiiiiiiiiffffff_param_1];
	mad.lo.s32 	%r58, %r50, %r40, %r1;
	mul.wide.s32 	%rd15, %r58, 4;
	add.s64 	%rd11, %rd8, %rd15;
	// begin inline asm
	ld.global.nc.f32 %f21, [%rd11];
	// end inline asm
	mul.lo.s32 	%r59, %r1, 3;
	mul.wide.s32 	%rd16, %r59, 4;
	add.s64 	%rd12, %rd27, %rd16;
	// begin inline asm
	ld.global.nc.f32 %f22, [%rd12];
	// end inline asm
	add.s64 	%rd13, %rd12, 4;
	// begin inline asm
	ld.global.nc.f32 %f23, [%rd13];
	// end inline asm
	add.s64 	%rd14, %rd12, 8;
	// begin inline asm
	ld.global.nc.f32 %f24, [%rd14];
	// end inline asm
	sub.f32 	%f25, %f22, %f18;
	div.rn.f32 	%f26, %f25, %f15;
	cvt.rmi.f32.f32 	%f27, %f26;
	cvt.rzi.s32.f32 	%r2, %f27;
	sub.f32 	%f28, %f23, %f19;
	div.rn.f32 	%f29, %f28, %f16;
	cvt.rmi.f32.f32 	%f30, %f29;
	cvt.rzi.s32.f32 	%r3, %f30;
	sub.f32 	%f31, %f24, %f20;
	div.rn.f32 	%f32, %f31, %f17;
	cvt.rmi.f32.f32 	%f33, %f32;
	cvt.rzi.s32.f32 	%r4, %f33;
	sub.f32 	%f2, %f26, %f27;
	sub.f32 	%f34, %f29, %f30;
	sub.f32 	%f35, %f32, %f33;
	add.s32 	%r5, %r42, -1;
	add.s32 	%r6, %r44, -1;
	add.s32 	%r7, %r46, -1;
	add.s32 	%r8, %r41, 1;
	add.s32 	%r9, %r43, 1;
	add.s32 	%r10, %r45, 1;
	mov.f32 	%f36, 0f3F800000;
	sub.f32 	%f3, %f36, %f2;
	sub.f32 	%f37, %f36, %f34;
	sub.f32 	%f38, %f36, %f35;
	add.s32 	%r11, %r2, 4;
	add.s32 	%r12, %r3, 4;
	add.s32 	%r13, %r4, 4;
	mad.lo.s32 	%r60, %r11, %r48, %r12;
	mad.lo.s32 	%r61, %r60, %r49, %r13;
	mul.wide.s32 	%rd17, %r61, 4;
	add.s64 	%rd2, %rd26, %rd17;
	mul.lo.s32 	%r62, %r48, %r47;
	mul.lo.s32 	%r14, %r62, %r49;
	add.s32 	%r63, %r14, 1;
	shr.u32 	%r64, %r63, 31;
	add.s32 	%r65, %r63, %r64;
	shr.s32 	%r15, %r65, 1;
	fma.rn.f32 	%f4, %f34, 0f00000000, %f37;
	fma.rn.f32 	%f5, %f35, 0f00000000, %f38;
	add.s32 	%r16, %r4, 1;
	fma.rn.f32 	%f6, %f38, 0f00000000, %f35;
	add.s32 	%r17, %r3, 1;
	fma.rn.f32 	%f7, %f37, 0f00000000, %f34;
	mov.b32 	%r98, 0;
	mov.pred 	%p55, -1;
$L__BB4_2:
	mov.pred 	%p1, %p55;
	setp.lt.s32 	%p4, %r3, %r6;
	add.s32 	%r19, %r98, %r2;
	setp.lt.s32 	%p5, %r19, %r5;
	cvt.rn.f32.u32 	%f39, %r98;
	xor.b32  	%r66, %r98, 1;
	cvt.rn.f32.u32 	%f40, %r66;
	mul.f32 	%f41, %f3, %f40;
	fma.rn.f32 	%f8, %f2, %f39, %f41;
	add.s32 	%r67, %r11, %r98;
	mul.f32 	%f9, %f8, %f4;
	mad.lo.s32 	%r20, %r67, %r48, %r12;
	mul.lo.s32 	%r21, %r20, %r49;
	add.s32 	%r22, %r21, 4;
	or.pred  	%p6, %p5, %p4;
	@%p6 bra 	$L__BB4_19;
	setp.gt.s32 	%p7, %r19, %r8;
	setp.gt.s32 	%p8, %r4, %r10;
	setp.lt.s32 	%p9, %r4, %r7;
	setp.gt.s32 	%p10, %r3, %r9;
	or.pred  	%p11, %p7, %p10;
	or.pred  	%p12, %p11, %p9;
	or.pred  	%p13, %p12, %p8;
	@%p13 bra 	$L__BB4_11;
	mul.f32 	%f43, %f9, %f5;
	add.s32 	%r23, %r13, %r21;
	mul.f32 	%f44, %f43, 0f3C23D70A;
	mul.f32 	%f45, %f21, %f44;
	// begin inline asm
	ld.global.nc.f32 %f42, [%rd2];
	// end inline asm
	div.rn.f32 	%f10, %f45, %f42;
	setp.ge.s32 	%p14, %r23, %r14;
	@%p14 bra 	$L__BB4_11;
	shr.u32 	%r68, %r23, 31;
	add.s32 	%r69, %r23, %r68;
	shr.s32 	%r24, %r69, 1;
	setp.ge.s32 	%p15, %r24, %r15;
	@%p15 bra 	$L__BB4_11;
	mul.wide.s32 	%rd19, %r24, 4;
	add.s64 	%rd3, %rd1, %rd19;
	and.b32  	%r25, %r23, 1;
$L__BB4_7:
	setp.ne.s32 	%p16, %r25, 0;
	ld.global.u32 	%r26, [%rd3];
	cvt.u16.u32 	%rs42, %r26;
	{ .reg .b16 tmp; mov.b32 {tmp, %rs41}, %r26; }
	@%p16 bra 	$L__BB4_9;
	// begin inline asm
	{  cvt.f32.f16 %f48, %rs42;}

	// end inline asm
	add.f32 	%f49, %f10, %f48;
	// begin inline asm
	{  cvt.rn.f16.f32 %rs42, %f49;}

	// end inline asm
	bra.uni 	$L__BB4_10;
$L__BB4_9:
	// begin inline asm
	{  cvt.f32.f16 %f46, %rs41;}

	// end inline asm
	add.f32 	%f47, %f10, %f46;
	// begin inline asm
	{  cvt.rn.f16.f32 %rs41, %f47;}

	// end inline asm
$L__BB4_10:
	cvt.u32.u16 	%r70, %rs41;
	shl.b32 	%r71, %r70, 16;
	cvt.u32.u16 	%r72, %rs42;
	or.b32  	%r73, %r71, %r72;
	atom.relaxed.global.cas.b32 	%r74, [%rd3], %r26, %r73;
	setp.ne.s32 	%p17, %r74, %r26;
	@%p17 bra 	$L__BB4_7;
$L__BB4_11:
	setp.gt.s32 	%p18, %r19, %r8;
	setp.gt.s32 	%p19, %r4, %r45;
	setp.lt.s32 	%p20, %r16, %r7;
	setp.gt.s32 	%p21, %r3, %r9;
	or.pred  	%p22, %p18, %p21;
	or.pred  	%p23, %p22, %p20;
	or.pred  	%p24, %p23, %p19;
	@%p24 bra 	$L__BB4_19;
	mul.f32 	%f51, %f9, %f6;
	add.s32 	%r27, %r22, %r16;
	mul.f32 	%f52, %f51, 0f3C23D70A;
	mul.f32 	%f53, %f21, %f52;
	// begin inline asm
	ld.global.nc.f32 %f50, [%rd2];
	// end inline asm
	div.rn.f32 	%f11, %f53, %f50;
	setp.ge.s32 	%p25, %r27, %r14;
	@%p25 bra 	$L__BB4_19;
	shr.u32 	%r75, %r27, 31;
	add.s32 	%r76, %r27, %r75;
	shr.s32 	%r28, %r76, 1;
	setp.ge.s32 	%p26, %r28, %r15;
	@%p26 bra 	$L__BB4_19;
	mul.wide.s32 	%rd21, %r28, 4;
	add.s64 	%rd4, %rd1, %rd21;
	and.b32  	%r29, %r27, 1;
$L__BB4_15:
	setp.eq.s32 	%p27, %r29, 0;
	ld.global.u32 	%r30, [%rd4];
	cvt.u16.u32 	%rs44, %r30;
	{ .reg .b16 tmp; mov.b32 {tmp, %rs43}, %r30; }
	@%p27 bra 	$L__BB4_17;
	// begin inline asm
	{  cvt.f32.f16 %f54, %rs43;}

	// end inline asm
	add.f32 	%f55, %f11, %f54;
	// begin inline asm
	{  cvt.rn.f16.f32 %rs43, %f55;}

	// end inline asm
	bra.uni 	$L__BB4_18;
$L__BB4_17:
	// begin inline asm
	{  cvt.f32.f16 %f56, %rs44;}

	// end inline asm
	add.f32 	%f57, %f11, %f56;
	// begin inline asm
	{  cvt.rn.f16.f32 %rs44, %f57;}

	// end inline asm
$L__BB4_18:
	cvt.u32.u16 	%r77, %rs43;
	shl.b32 	%r78, %r77, 16;
	cvt.u32.u16 	%r79, %rs44;
	or.b32  	%r80, %r78, %r79;
	atom.relaxed.global.cas.b32 	%r81, [%rd4], %r30, %r80;
	setp.ne.s32 	%p28, %r81, %r30;
	@%p28 bra 	$L__BB4_15;
$L__BB4_19:
	setp.lt.s32 	%p30, %r17, %r6;
	mul.f32 	%f12, %f8, %f7;
	add.s32 	%r31, %r20, 1;
	or.pred  	%p31, %p5, %p30;
	@%p31 bra 	$L__BB4_36;
	setp.gt.s32 	%p32, %r19, %r8;
	setp.gt.s32 	%p33, %r3, %r43;
	setp.gt.s32 	%p34, %r4, %r10;
	setp.lt.s32 	%p35, %r4, %r7;
	or.pred  	%p36, %p32, %p33;
	or.pred  	%p37, %p36, %p35;
	or.pred  	%p38, %p37, %p34;
	@%p38 bra 	$L__BB4_28;
	mul.f32 	%f59, %f12, %f5;
	mad.lo.s32 	%r32, %r31, %r49, %r13;
	mul.f32 	%f60, %f59, 0f3C23D70A;
	mul.f32 	%f61, %f21, %f60;
	// begin inline asm
	ld.global.nc.f32 %f58, [%rd2];
	// end inline asm
	div.rn.f32 	%f13, %f61, %f58;
	setp.ge.s32 	%p39, %r32, %r14;
	@%p39 bra 	$L__BB4_28;
	shr.u32 	%r82, %r32, 31;
	add.s32 	%r83, %r32, %r82;
	shr.s32 	%r33, %r83, 1;
	setp.ge.s32 	%p40, %r33, %r15;
	@%p40 bra 	$L__BB4_28;
	mul.wide.s32 	%rd23, %r33, 4;
	add.s64 	%rd5, %rd1, %rd23;
	and.b32  	%r34, %r32, 1;
$L__BB4_24:
	setp.eq.s32 	%p41, %r34, 0;
	ld.global.u32 	%r35, [%rd5];
	cvt.u16.u32 	%rs46, %r35;
	{ .reg .b16 tmp; mov.b32 {tmp, %rs45}, %r35; }
	@%p41 bra 	$L__BB4_26;
	// begin inline asm
	{  cvt.f32.f16 %f62, %rs45;}

	// end inline asm
	add.f32 	%f63, %f13, %f62;
	// begin inline asm
	{  cvt.rn.f16.f32 %rs45, %f63;}

	// end inline asm
	bra.uni 	$L__BB4_27;
$L__BB4_26:
	// begin inline asm
	{  cvt.f32.f16 %f64, %rs46;}

	// end inline asm
	add.f32 	%f65, %f13, %f64;
	// begin inline asm
	{  cvt.rn.f16.f32 %rs46, %f65;}

	// end inline asm
$L__BB4_27:
	cvt.u32.u16 	%r84, %rs45;
	shl.b32 	%r85, %r84, 16;
	cvt.u32.u16 	%r86, %rs46;
	or.b32  	%r87, %r85, %r86;
	atom.relaxed.global.cas.b32 	%r88, [%rd5], %r35, %r87;
	setp.ne.s32 	%p42, %r88, %r35;
	@%p42 bra 	$L__BB4_24;
$L__BB4_28:
	setp.gt.s32 	%p44, %r3, %r43;
	setp.gt.s32 	%p45, %r4, %r45;
	setp.lt.s32 	%p46, %r16, %r7;
	or.pred  	%p47, %p32, %p44;
	or.pred  	%p48, %p47, %p46;
	or.pred  	%p49, %p48, %p45;
	@%p49 bra 	$L__BB4_36;
	mul.f32 	%f67, %f12, %f6;
	add.s32 	%r89, %r22, %r49;
	add.s32 	%r36, %r89, %r16;
	mul.f32 	%f68, %f67, 0f3C23D70A;
	mul.f32 	%f69, %f21, %f68;
	// begin inline asm
	ld.global.nc.f32 %f66, [%rd2];
	// end inline asm
	div.rn.f32 	%f14, %f69, %f66;
	setp.ge.s32 	%p50, %r36, %r14;
	@%p50 bra 	$L__BB4_36;
	shr.u32 	%r90, %r36, 31;
	add.s32 	%r91, %r36, %r90;
	shr.s32 	%r37, %r91, 1;
	setp.ge.s32 	%p51, %r37, %r15;
	@%p51 bra 	$L__BB4_36;
	mul.wide.s32 	%rd25, %r37, 4;
	add.s64 	%rd6, %rd1, %rd25;
	and.b32  	%r38, %r36, 1;
$L__BB4_32:
	setp.eq.s32 	%p52, %r38, 0;
	ld.global.u32 	%r39, [%rd6];
	cvt.u16.u32 	%rs48, %r39;
	{ .reg .b16 tmp; mov.b32 {tmp, %rs47}, %r39; }
	@%p52 bra 	$L__BB4_34;
	// begin inline asm
	{  cvt.f32.f16 %f70, %rs47;}

	// end inline asm
	add.f32 	%f71, %f14, %f70;
	// begin inline asm
	{  cvt.rn.f16.f32 %rs47, %f71;}

	// end inline asm
	bra.uni 	$L__BB4_35;
$L__BB4_34:
	// begin inline asm
	{  cvt.f32.f16 %f72, %rs48;}

	// end inline asm
	add.f32 	%f73, %f14, %f72;
	// begin inline asm
	{  cvt.rn.f16.f32 %rs48, %f73;}

	// end inline asm
$L__BB4_35:
	cvt.u32.u16 	%r92, %rs47;
	shl.b32 	%r93, %r92, 16;
	cvt.u32.u16 	%r94, %rs48;
	or.b32  	%r95, %r93, %r94;
	atom.relaxed.global.cas.b32 	%r96, [%rd6], %r39, %r95;
	setp.ne.s32 	%p53, %r96, %r39;
	@%p53 bra 	$L__BB4_32;
$L__BB4_36:
	mov.b32 	%r98, 1;
	mov.pred 	%p55, 0;
	@%p1 bra 	$L__BB4_2;
$L__BB4_37:
	ret;

}


// ===== COMPILED SASS (sm_100) =====

	.target	sm_100

	.elftype	@"ET_EXEC"


//--------------------- .note.nv.tkinfo           --------------------------
	.section	.note.nv.tkinfo,"",@"SHT_NOTE"
	.sectionflags	@"SHF_NOTE_NV_TKINFO"
	.tkinfo
        /*0018*/ 	.word	0x00000002
        /*0030*/ 	.string	""
        /*0030*/ 	.string	"ptxas"
        /*0030*/ 	.string	"Cuda compilation tools, release 13.0, V13.0.88"
        /*0030*/ 	.string	"Build cuda_13.0.r13.0/compiler.36424714_0"
        /*0030*/ 	.string	"-arch sm_100 -m 64 "



//--------------------- .note.nv.cuinfo           --------------------------
	.section	.note.nv.cuinfo,"",@"SHT_NOTE"
	.sectionflags	@"SHF_NOTE_NV_CUINFO"
        /*0018*/ 	.short	0x0002
        /*001a*/ 	.short	0x0064
        /*001c*/ 	.short	0x0082
	.zero		2


//--------------------- .nv.info                  --------------------------
	.section	.nv.info,"",@"SHT_CUDA_INFO"
	.align	4


	//----- nvinfo : EIATTR_REGCOUNT
	.align		4
        /*0000*/ 	.byte	0x04, 0x2f
        /*0002*/ 	.short	(.L_1 - .L_0)
	.align		4
.L_0:
        /*0004*/ 	.word	index@(_Z21wave_kernel_optimizedP6__halfS0_S0_PKfiiiiiiiiiffff)
        /*0008*/ 	.word	0x00000020


	//----- nvinfo : EIATTR_FRAME_SIZE
	.align		4
.L_1:
        /*000c*/ 	.byte	0x04, 0x11
        /*000e*/ 	.short	(.L_3 - .L_2)
	.align		4
.L_2:
        /*0010*/ 	.word	index@($__internal_2_$__cuda_sm3x_div_rn_noftz_f32_slowpath)
        /*0014*/ 	.word	0x00000000


	//----- nvinfo : EIATTR_FRAME_SIZE
	.align		4
.L_3:
        /*0018*/ 	.byte	0x04, 0x11
        /*001a*/ 	.short	(.L_5 - .L_4)
	.align		4
.L_4:
        /*001c*/ 	.word	index@(_Z21wave_kernel_optimizedP6__halfS0_S0_PKfiiiiiiiiiffff)
        /*0020*/ 	.word	0x00000000


	//----- nvinfo : EIATTR_REGCOUNT
	.align		4
.L_5:
        /*0024*/ 	.byte	0x04, 0x2f
        /*0026*/ 	.short	(.L_7 - .L_6)
	.align		4
.L_6:
        /*0028*/ 	.word	index@(_Z27wave_kernel_half2_optimizedP6__halfS0_S0_PKfiiiiiiiiiffff)
        /*002c*/ 	.word	0x00000020


	//----- nvinfo : EIATTR_FRAME_SIZE
	.align		4
.L_7:
        /*0030*/ 	.byte	0x04, 0x11
        /*0032*/ 	.short	(.L_9 - .L_8)
	.align		4
.L_8:
        /*0034*/ 	.word	index@($__internal_1_$__cuda_sm3x_div_rn_noftz_f32_slowpath)
        /*0038*/ 	.word	0x00000000


	//----- nvinfo : EIATTR_FRAME_SIZE
	.align		4
.L_9:
        /*003c*/ 	.byte	0x04, 0x11
        /*003e*/ 	.short	(.L_11 - .L_10)
	.align		4
.L_10:
        /*0040*/ 	.word	index@(_Z27wave_kernel_half2_optimizedP6__halfS0_S0_PKfiiiiiiiiiffff)
        /*0044*/ 	.word	0x00000000


	//----- nvinfo : EIATTR_REGCOUNT
	.align		4
.L_11:
        /*0048*/ 	.byte	0x04, 0x2f
        /*004a*/ 	.short	(.L_13 - .L_12)
	.align		4
.L_12:
        /*004c*/ 	.word	index@(_Z20convert_fp32_to_fp16PKfP6__halfi)
        /*0050*/ 	.word	0x0000000a


	//----- nvinfo : EIATTR_FRAME_SIZE
	.align		4
.L_13:
        /*0054*/ 	.byte	0x04, 0x11
        /*0056*/ 	.short	(.L_15 - .L_14)
	.align		4
.L_14:
        /*0058*/ 	.word	index@(_Z20convert_fp32_to_fp16PKfP6__halfi)
        /*005c*/ 	.word	0x00000000


	//----- nvinfo : EIATTR_REGCOUNT
	.align		4
.L_15:
        /*0060*/ 	.byte	0x04, 0x2f
        /*0062*/ 	.short	(.L_17 - .L_16)
	.align		4
.L_16:
        /*0064*/ 	.word	index@(_Z20convert_fp16_to_fp32PK6__halfPfi)
        /*0068*/ 	.word	0x0000000a


	//----- nvinfo : EIATTR_FRAME_SIZE
	.align		4
.L_17:
        /*006c*/ 	.byte	0x04, 0x11
        /*006e*/ 	.short	(.L_19 - .L_18)
	.align		4
.L_18:
        /*0070*/ 	.word	index@(_Z20convert_fp16_to_fp32PK6__halfPfi)
        /*0074*/ 	.word	0x00000000


	//----- nvinfo : EIATTR_REGCOUNT
	.align		4
.L_19:
        /*0078*/ 	.byte	0x04, 0x2f
        /*007a*/ 	.short	(.L_21 - .L_20)
	.align		4
.L_20:
        /*007c*/ 	.word	index@(_Z33source_injection_kernel_optimizedP6__halfPKfS2_S2_iiiiiiiiiiiiiffffff)
        /*0080*/ 	.word	0x00000024


	//----- nvinfo : EIATTR_FRAME_SIZE
	.align		4
.L_21:
        /*0084*/ 	.byte	0x04, 0x11
        /*0086*/ 	.short	(.L_23 - .L_22)
	.align		4
.L_22:
        /*0088*/ 	.word	index@($__internal_0_$__cuda_sm3x_div_rn_noftz_f32_slowpath)
        /*008c*/ 	.word	0x00000000


	//----- nvinfo : EIATTR_FRAME_SIZE
	.align		4
.L_23:
        /*0090*/ 	.byte	0x04, 0x11
        /*0092*/ 	.short	(.L_25 - .L_24)
	.align		4
.L_24:
        /*0094*/ 	.word	index@(_Z33source_injection_kernel_optimizedP6__halfPKfS2_S2_iiiiiiiiiiiiiffffff)
        /*0098*/ 	.word	0x00000000


	//----- nvinfo : EIATTR_MIN_STACK_SIZE
	.align		4
.L_25:
        /*009c*/ 	.byte	0x04, 0x12
        /*009e*/ 	.short	(.L_27 - .L_26)
	.align		4
.L_26:
        /*00a0*/ 	.word	index@(_Z33source_injection_kernel_optimizedP6__halfPKfS2_S2_iiiiiiiiiiiiiffffff)
        /*00a4*/ 	.word	0x00000000


	//----- nvinfo : EIATTR_MIN_STACK_SIZE
	.align		4
.L_27:
        /*00a8*/ 	.byte	0x04, 0x12
        /*00aa*/ 	.short	(.L_29 - .L_28)
	.align		4
.L_28:
        /*00ac*/ 	.word	index@(_Z20convert_fp16_to_fp32PK6__halfPfi)
        /*00b0*/ 	.word	0x00000000


	//----- nvinfo : EIATTR_MIN_STACK_SIZE
	.align		4
.L_29:
        /*00b4*/ 	.byte	0x04, 0x12
        /*00b6*/ 	.short	(.L_31 - .L_30)
	.align		4
.L_30:
        /*00b8*/ 	.word	index@(_Z20convert_fp32_to_fp16PKfP6__halfi)
        /*00bc*/ 	.word	0x00000000


	//----- nvinfo : EIATTR_MIN_STACK_SIZE
	.align		4
.L_31:
        /*00c0*/ 	.byte	0x04, 0x12
        /*00c2*/ 	.short	(.L_33 - .L_32)
	.align		4
.L_32:
        /*00c4*/ 	.word	index@(_Z27wave_kernel_half2_optimizedP6__halfS0_S0_PKfiiiiiiiiiffff)
        /*00c8*/ 	.word	0x00000000


	//----- nvinfo : EIATTR_MIN_STACK_SIZE
	.align		4
.L_33:
        /*00cc*/ 	.byte	0x04, 0x12
        /*00ce*/ 	.short	(.L_35 - .L_34)
	.align		4
.L_34:
        /*00d0*/ 	.word	index@(_Z21wave_kernel_optimizedP6__halfS0_S0_PKfiiiiiiiiiffff)
        /*00d4*/ 	.word	0x00000000
.L_35:


//--------------------- .nv.compat                --------------------------
	.section	.nv.compat,"",@"SHT_CUDA_COMPAT_INFO"
	.align	4
        /*0000*/ 	.byte	0x02, 0x09, 0x00, 0x00, 0x02, 0x02, 0x01, 0x00, 0x02, 0x05, 0x05, 0x00, 0x03, 0x07, 0x01, 0x01
        /*0010*/ 	.byte	0x02, 0x03, 0x00, 0x00, 0x02, 0x06, 0x01, 0x00, 0x04, 0x0b, 0x08, 0x00, 0x01, 0x00, 0x00, 0x00
        /*0020*/ 	.byte	0x00, 0x00, 0x00, 0x00


//--------------------- .nv.info._Z33source_injection_kernel_optimizedP6__halfPKfS2_S2_iiiiiiiiiiiiiffffff --------------------------
	.section	.nv.info._Z33source_injection_kernel_optimizedP6__halfPKfS2_S2_iiiiiiiiiiiiiffffff,"",@"SHT_CUDA_INFO"
	.sectionflags	@""
	.align	4


	//----- nvinfo : EIATTR_CUDA_API_VERSION
	.align		4
        /*0000*/ 	.byte	0x04, 0x37
        /*0002*/ 	.short	(.L_37 - .L_36)
.L_36:
        /*0004*/ 	.word	0x00000082


	//----- nvinfo : EIATTR_KPARAM_INFO
	.align		4
.L_37:
        /*0008*/ 	.byte	0x04, 0x17
        /*000a*/ 	.short	(.L_39 - .L_38)
.L_38:
        /*000c*/ 	.word	0x00000000
        /*0010*/ 	.short	0x0016
        /*0012*/ 	.short	0x0068
        /*0014*/ 	.byte	0x00, 0xf0, 0x11, 0x00


	//----- nvinfo : EIATTR_KPARAM_INFO
	.align		4
.L_39:
        /*0018*/ 	.byte	0x04, 0x17
        /*001a*/ 	.short	(.L_41 - .L_40)
.L_40:
        /*001c*/ 	.word	0x00000000
        /*0020*/ 	.short	0x0015
        /*0022*/ 	.short	0x0064
        /*0024*/ 	.byte	0x00, 0xf0, 0x11, 0x00


	//----- nvinfo : EIATTR_KPARAM_INFO
	.align		4
.L_41:
        /*0028*/ 	.byte	0x04, 0x17
        /*002a*/ 	.short	(.L_43 - .L_42)
.L_42:
        /*002c*/ 	.word	0x00000000
        /*0030*/ 	.short	0x0014
        /*0032*/ 	.short	0x0060
        /*0034*/ 	.byte	0x00, 0xf0, 0x11, 0x00


	//----- nvinfo : EIATTR_KPARAM_INFO
	.align		4
.L_43:
        /*0038*/ 	.byte	0x04, 0x17
        /*003a*/ 	.short	(.L_45 - .L_44)
.L_44:
        /*003c*/ 	.word	0x00000000
        /*0040*/ 	.short	0x0013
        /*0042*/ 	.short	0x005c
        /*0044*/ 	.byte	0x00, 0xf0, 0x11, 0x00


	//----- nvinfo : EIATTR_KPARAM_INFO
	.align		4
.L_45:
        /*0048*/ 	.byte	0x04, 0x17
        /*004a*/ 	.short	(.L_47 - .L_46)
.L_46:
        /*004c*/ 	.word	0x00000000
        /*0050*/ 	.short	0x0012
        /*0052*/ 	.short	0x0058
        /*0054*/ 	.byte	0x00, 0xf0, 0x11, 0x00


	//----- nvinfo : EIATTR_KPARAM_INFO
	.align		4
.L_47:
        /*0058*/ 	.byte	0x04, 0x17
        /*005a*/ 	.short	(.L_49 - .L_48)
.L_48:
        /*005c*/ 	.word	0x00000000
        /*0060*/ 	.short	0x0011
        /*0062*/ 	.short	0x0054
        /*0064*/ 	.byte	0x00, 0xf0, 0x11, 0x00


	//----- nvinfo : EIATTR_KPARAM_INFO
	.align		4
.L_49:
        /*0068*/ 	.byte	0x04, 0x17
        /*006a*/ 	.short	(.L_51 - .L_50)
.L_50:
        /*006c*/ 	.word	0x00000000
        /*0070*/ 	.short	0x0010
        /*0072*/ 	.short	0x0050
        /*0074*/ 	.byte	0x00, 0xf0, 0x11, 0x00


	//----- nvinfo : EIATTR_KPARAM_INFO
	.align		4
.L_51:
        /*0078*/ 	.byte	0x04, 0x17
        /*007a*/ 	.short	(.L_53 - .L_52)
.L_52:
        /*007c*/ 	.word	0x00000000
        /*0080*/ 	.short	0x000f
        /*0082*/ 	.short	0x004c
        /*0084*/ 	.byte	0x00, 0xf0, 0x11, 0x00


	//----- nvinfo : EIATTR_KPARAM_INFO
	.align		4
.L_53:
        /*0088*/ 	.byte	0x04, 0x17
        /*008a*/ 	.short	(.L_55 - .L_54)
.L_54:
        /*008c*/ 	.word	0x00000000
        /*0090*/ 	.short	0x000e
        /*0092*/ 	.short	0x0048
        /*0094*/ 	.byte	0x00, 0xf0, 0x11, 0x00


	//----- nvinfo : EIATTR_KPARAM_INFO
	.align		4
.L_55:
        /*0098*/ 	.byte	0x04, 0x17
        /*009a*/ 	.short	(.L_57 - .L_56)
.L_56:
        /*009c*/ 	.word	0x00000000
        /*00a0*/ 	.short	0x000d
        /*00a2*/ 	.short	0x0044
        /*00a4*/ 	.byte	0x00, 0xf0, 0x11, 0x00


	//----- nvinfo : EIATTR_KPARAM_INFO
	.align		4
.L_57:
        /*00a8*/ 	.byte	0x04, 0x17
        /*00aa*/ 	.short	(.L_59 - .L_58)
.L_58:
        /*00ac*/ 	.word	0x00000000
        /*00b0*/ 	.short	0x000c
        /*00b2*/ 	.short	0x0040
        /*00b4*/ 	.byte	0x00, 0xf0, 0x11, 0x00


	//----- nvinfo : EIATTR_KPARAM_INFO
	.align		4
.L_59:
        /*00b8*/ 	.byte	0x04, 0x17
        /*00ba*/ 	.short	(.L_61 - .L_60)
.L_60:
        /*00bc*/ 	.word	0x00000000
        /*00c0*/ 	.short	0x000b
        /*00c2*/ 	.short	0x003c
        /*00c4*/ 	.byte	0x00, 0xf0, 0x11, 0x00


	//----- nvinfo : EIATTR_KPARAM_INFO
	.align		4
.L_61:
        /*00c8*/ 	.byte	0x04, 0x17
        /*00ca*/ 	.short	(.L_63 - .L_62)
.L_62:
        /*00cc*/ 	.word	0x00000000
        /*00d0*/ 	.short	0x000a
        /*00d2*/ 	.short	0x0038
        /*00d4*/ 	.byte	0x00, 0xf0, 0x11, 0x00


	//----- nvinfo : EIATTR_KPARAM_INFO
	.align		4
.L_63:
        /*00d8*/ 	.byte	0x04, 0x17
        /*00da*/ 	.short	(.L_65 - .L_64)
.L_64:
        /*00dc*/ 	.word	0x00000000
        /*00e0*/ 	.short	0x0009
        /*00e2*/ 	.short	0x0034
        /*00e4*/ 	.byte	0x00, 0xf0, 0x11, 0x00


	//----- nvinfo : EIATTR_KPARAM_INFO
	.align		4
.L_65:
        /*00e8*/ 	.byte	0x04, 0x17
        /*00ea*/ 	.short	(.L_67 - .L_66)
.L_66:
        /*00ec*/ 	.word	0x00000000
        /*00f0*/ 	.short	0x0008
        /*00f2*/ 	.short	0x0030
        /*00f4*/ 	.byte	0x00, 0xf0, 0x11, 0x00


	//----- nvinfo : EIATTR_KPARAM_INFO
	.align		4
.L_67:
        /*00f8*/ 	.byte	0x04, 0x17
        /*00fa*/ 	.short	(.L_69 - .L_68)
.L_68:
        /*00fc*/ 	.word	0x00000000
        /*0100*/ 	.short	0x0007
        /*0102*/ 	.short	0x002c
        /*0104*/ 	.byte	0x00, 0xf0, 0x11, 0x00


	//----- nvinfo : EIATTR_KPARAM_INFO
	.align		4
.L_69:
        /*0108*/ 	.byte	0x04, 0x17
        /*010a*/ 	.short	(.L_71 - .L_70)
.L_70:
        /*010c*/ 	.word	0x00000000
        /*0110*/ 	.short	0x0006
        /*0112*/ 	.short	0x0028
        /*0114*/ 	.byte	0x00, 0xf0, 0x11, 0x00


	//----- nvinfo : EIATTR_KPARAM_INFO
	.align		4
.L_71:
        /*0118*/ 	.byte	0x04, 0x17
        /*011a*/ 	.short	(.L_73 - .L_72)
.L_72:
        /*011c*/ 	.word	0x00000000
        /*0120*/ 	.short	0x0005
        /*0122*/ 	.short	0x0024
        /*0124*/ 	.byte	0x00, 0xf0, 0x11, 0x00


	//----- nvinfo : EIATTR_KPARAM_INFO
	.align		4
.L_73:
        /*0128*/ 	.byte	0x04, 0x17
        /*012a*/ 	.short	(.L_75 - .L_74)
.L_74:
        /*012c*/ 	.word	0x00000000
        /*0130*/ 	.short	0x0004
        /*0132*/ 	.short	0x0020
        /*0134*/ 	.byte	0x00, 0xf0, 0x11, 0x00


	//----- nvinfo : EIATTR_KPARAM_INFO
	.align		4
.L_75:
        /*0138*/ 	.byte	0x04, 0x17
        /*013a*/ 	.short	(.L_77 - .L_76)
.L_76:
        /*013c*/ 	.word	0x00000000
        /*0140*/ 	.short	0x0003
        /*0142*/ 	.short	0x0018
        /*0144*/ 	.byte	0x00, 0xf5, 0x21, 0x00


	//----- nvinfo : EIATTR_KPARAM_INFO
	.align		4
.L_77:
        /*0148*/ 	.byte	0x04, 0x17
        /*014a*/ 	.short	(.L_79 - .L_78)
.L_78:
        /*014c*/ 	.word	0x00000000
        /*0150*/ 	.short	0x0002
        /*0152*/ 	.short	0x0010
        /*0154*/ 	.byte	0x00, 0xf5, 0x21, 0x00


	//----- nvinfo : EIATTR_KPARAM_INFO
	.align		4
.L_79:
        /*0158*/ 	.byte	0x04, 0x17
        /*015a*/ 	.short	(.L_81 - .L_80)
.L_80:
        /*015c*/ 	.word	0x00000000
        /*0160*/ 	.short	0x0001
        /*0162*/ 	.short	0x0008
        /*0164*/ 	.byte	0x00, 0xf5, 0x21, 0x00


	//----- nvinfo : EIATTR_KPARAM_INFO
	.align		4
.L_81:
        /*0168*/ 	.byte	0x04, 0x17
        /*016a*/ 	.short	(.L_83 - .L_82)
.L_82:
        /*016c*/ 	.word	0x00000000
        /*0170*/ 	.short	0x0000
        /*0172*/ 	.short	0x0000
        /*0174*/ 	.byte	0x00, 0xf5, 0x21, 0x00


	//----- nvinfo : EIATTR_SPARSE_MMA_MASK
	.align		4
.L_83:
        /*0178*/ 	.byte	0x03, 0x50
        /*017a*/ 	.short	0x0000


	//----- nvinfo : EIATTR_MAXREG_COUNT
	.align		4
        /*017c*/ 	.byte	0x03, 0x1b
        /*017e*/ 	.short	0x00ff


	//----- nvinfo : EIATTR_MERCURY_ISA_VERSION
	.align		4
        /*0180*/ 	.byte	0x03, 0x5f
        /*0182*/ 	.short	0x0101


	//----- nvinfo : EIATTR_VRC_CTA_INIT_COUNT
	.align		4
        /*0184*/ 	.byte	0x02, 0x4a
	.zero		1
	.zero		1


	//----- nvinfo : EIATTR_EXIT_INSTR_OFFSETS
	.align		4
        /*0188*/ 	.byte	0x04, 0x1c
        /*018a*/ 	.short	(.L_85 - .L_84)


	//   ....[0]....
.L_84:
        /*018c*/ 	.word	0x00000090


	//   ....[1]....
        /*0190*/ 	.word	0x00001570


	//----- nvinfo : EIATTR_CRS_STACK_SIZE
	.align		4
.L_85:
        /*0194*/ 	.byte	0x04, 0x1e
        /*0196*/ 	.short	(.L_87 - .L_86)
.L_86:
        /*0198*/ 	.word	0x00000000


	//----- nvinfo : EIATTR_CBANK_PARAM_SIZE
	.align		4
.L_87:
        /*019c*/ 	.byte	0x03, 0x19
        /*019e*/ 	.short	0x006c


	//----- nvinfo : EIATTR_PARAM_CBANK
	.align		4
        /*01a0*/ 	.byte	0x04, 0x0a
        /*01a2*/ 	.short	(.L_89 - .L_88)
	.align		4
.L_88:
        /*01a4*/ 	.word	index@(.nv.constant0._Z33source_injection_kernel_optimizedP6__halfPKfS2_S2_iiiiiiiiiiiiiffffff)
        /*01a8*/ 	.short	0x0380
        /*01aa*/ 	.short	0x006c


	//----- nvinfo : EIATTR_SW_WAR
	.align		4
.L_89:
        /*01ac*/ 	.byte	0x04, 0x36
        /*01ae*/ 	.short	(.L_91 - .L_90)
.L_90:
        /*01b0*/ 	.word	0x00000008
.L_91:


//--------------------- .nv.info._Z20convert_fp16_to_fp32PK6__halfPfi --------------------------
	.section	.nv.info._Z20convert_fp16_to_fp32PK6__halfPfi,"",@"SHT_CUDA_INFO"
	.sectionflags	@""
	.align	4


	//----- nvinfo : EIATTR_CUDA_API_VERSION
	.align		4
        /*0000*/ 	.byte	0x04, 0x37
        /*0002*/ 	.short	(.L_93 - .L_92)
.L_92:
        /*0004*/ 	.word	0x00000082


	//----- nvinfo : EIATTR_KPARAM_INFO
	.align		4
.L_93:
        /*0008*/ 	.byte	0x04, 0x17
        /*000a*/ 	.short	(.L_95 - .L_94)
.L_94:
        /*000c*/ 	.word	0x00000000
        /*0010*/ 	.short	0x0002
        /*0012*/ 	.short	0x0010
        /*0014*/ 	.byte	0x00, 0xf0, 0x11, 0x00


	//----- nvinfo : EIATTR_KPARAM_INFO
	.align		4
.L_95:
        /*0018*/ 	.byte	0x04, 0x17
        /*001a*/ 	.short	(.L_97 - .L_96)
.L_96:
        /*001c*/ 	.word	0x00000000
        /*0020*/ 	.short	0x0001
        /*0022*/ 	.short	0x0008
        /*0024*/ 	.byte	0x00, 0xf5, 0x21, 0x00


	//----- nvinfo : EIATTR_KPARAM_INFO
	.align		4
.L_97:
        /*0028*/ 	.byte	0x04, 0x17
        /*002a*/ 	.short	(.L_99 - .L_98)
.L_98:
        /*002c*/ 	.word	0x00000000
        /*0030*/ 	.short	0x0000
        /*0032*/ 	.short	0x0000
        /*0034*/ 	.byte	0x00, 0xf5, 0x21, 0x00


	//----- nvinfo : EIATTR_SPARSE_MMA_MASK
	.align		4
.L_99:
        /*0038*/ 	.byte	0x03, 0x50
        /*003a*/ 	.short	0x0000


	//----- nvinfo : EIATTR_MAXREG_COUNT
	.align		4
        /*003c*/ 	.byte	0x03, 0x1b
        /*003e*/ 	.short	0x00ff


	//----- nvinfo : EIATTR_MERCURY_ISA_VERSION
	.align		4
        /*0040*/ 	.byte	0x03, 0x5f
        /*0042*/ 	.short	0x0101


	//----- nvinfo : EIATTR_VRC_CTA_INIT_COUNT
	.align		4
        /*0044*/ 	.byte	0x02, 0x4a
	.zero		1
	.zero		1


	//----- nvinfo : EIATTR_EXIT_INSTR_OFFSETS
	.align		4
        /*0048*/ 	.byte	0x04, 0x1c
        /*004a*/ 	.short	(.L_101 - .L_100)


	//   ....[0]....
.L_100:
        /*004c*/ 	.word	0x00000070


	//   ....[1]....
        /*0050*/ 	.word	0x00000100


	//----- nvinfo : EIATTR_CBANK_PARAM_SIZE
	.align		4
.L_101:
        /*0054*/ 	.byte	0x03, 0x19
        /*0056*/ 	.short	0x0014


	//----- nvinfo : EIATTR_PARAM_CBANK
	.align		4
        /*0058*/ 	.byte	0x04, 0x0a
        /*005a*/ 	.short	(.L_103 - .L_102)
	.align		4
.L_102:
        /*005c*/ 	.word	index@(.nv.constant0._Z20convert_fp16_to_fp32PK6__halfPfi)
        /*0060*/ 	.short	0x0380
        /*0062*/ 	.short	0x0014


	//----- nvinfo : EIATTR_SW_WAR
	.align		4
.L_103:
        /*0064*/ 	.byte	0x04, 0x36
        /*0066*/ 	.short	(.L_105 - .L_104)
.L_104:
        /*0068*/ 	.word	0x00000008
.L_105:


//--------------------- .nv.info._Z20convert_fp32_to_fp16PKfP6__halfi --------------------------
	.section	.nv.info._Z20convert_fp32_to_fp16PKfP6__halfi,"",@"SHT_CUDA_INFO"
	.sectionflags	@""
	.align	4


	//----- nvinfo : EIATTR_CUDA_API_VERSION
	.align		4
        /*0000*/ 	.byte	0x04, 0x37
        /*0002*/ 	.short	(.L_107 - .L_106)
.L_106:
        /*0004*/ 	.word	0x00000082


	//----- nvinfo : EIATTR_KPARAM_INFO
	.align		4
.L_107:
        /*0008*/ 	.byte	0x04, 0x17
        /*000a*/ 	.short	(.L_109 - .L_108)
.L_108:
        /*000c*/ 	.word	0x00000000
        /*0010*/ 	.short	0x0002
        /*0012*/ 	.short	0x0010
        /*0014*/ 	.byte	0x00, 0xf0, 0x11, 0x00


	//----- nvinfo : EIATTR_KPARAM_INFO
	.align		4
.L_109:
        /*0018*/ 	.byte	0x04, 0x17
        /*001a*/ 	.short	(.L_111 - .L_110)
.L_110:
        /*001c*/ 	.word	0x00000000
        /*0020*/ 	.short	0x0001
        /*0022*/ 	.short	0x0008
        /*0024*/ 	.byte	0x00, 0xf5, 0x21, 0x00


	//----- nvinfo : EIATTR_KPARAM_INFO
	.align		4
.L_111:
        /*0028*/ 	.byte	0x04, 0x17
        /*002a*/ 	.short	(.L_113 - .L_112)
.L_112:
        /*002c*/ 	.word	0x00000000
        /*0030*/ 	.short	0x0000
        /*0032*/ 	.short	0x0000
        /*0034*/ 	.byte	0x00, 0xf5, 0x21, 0x00


	//----- nvinfo : EIATTR_SPARSE_MMA_MASK
	.align		4
.L_113:
        /*0038*/ 	.byte	0x03, 0x50
        /*003a*/ 	.short	0x0000


	//----- nvinfo : EIATTR_MAXREG_COUNT
	.align		4
        /*003c*/ 	.byte	0x03, 0x1b
        /*003e*/ 	.short	0x00ff


	//----- nvinfo : EIATTR_MERCURY_ISA_VERSION
	.align		4
        /*0040*/ 	.byte	0x03, 0x5f
        /*0042*/ 	.short	0x0101


	//----- nvinfo : EIATTR_VRC_CTA_INIT_COUNT
	.align		4
        /*0044*/ 	.byte	0x02, 0x4a
	.zero		1
	.zero		1


	//----- nvinfo : EIATTR_EXIT_INSTR_OFFSETS
	.align		4
        /*0048*/ 	.byte	0x04, 0x1c
        /*004a*/ 	.short	(.L_115 - .L_114)


	//   ....[0]....
.L_114:
        /*004c*/ 	.word	0x00000070


	//   ....[1]....
        /*0050*/ 	.word	0x00000100


	//----- nvinfo : EIATTR_CBANK_PARAM_SIZE
	.align		4
.L_115:
        /*0054*/ 	.byte	0x03, 0x19
        /*0056*/ 	.short	0x0014


	//----- nvinfo : EIATTR_PARAM_CBANK
	.align		4
        /*0058*/ 	.byte	0x04, 0x0a
        /*005a*/ 	.short	(.L_117 - .L_116)
	.align		4
.L_116:
        /*005c*/ 	.word	index@(.nv.constant0._Z20convert_fp32_to_fp16PKfP6__halfi)
        /*0060*/ 	.short	0x0380
        /*0062*/ 	.short	0x0014


	//----- nvinfo : EIATTR_SW_WAR
	.align		4
.L_117:
        /*0064*/ 	.byte	0x04, 0x36
        /*0066*/ 	.short	(.L_119 - .L_118)
.L_118:
        /*0068*/ 	.word	0x00000008
.L_119:


//--------------------- .nv.info._Z27wave_kernel_half2_optimizedP6__halfS0_S0_PKfiiiiiiiiiffff --------------------------
	.section	.nv.info._Z27wave_kernel_half2_optimizedP6__halfS0_S0_PKfiiiiiiiiiffff,"",@"SHT_CUDA_INFO"
	.sectionflags	@""
	.align	4


	//----- nvinfo : EIATTR_CUDA_API_VERSION
	.align		4
        /*0000*/ 	.byte	0x04, 0x37
        /*0002*/ 	.short	(.L_121 - .L_120)
.L_120:
        /*0004*/ 	.word	0x00000082


	//----- nvinfo : EIATTR_KPARAM_INFO
	.align		4
.L_121:
        /*0008*/ 	.byte	0x04, 0x17
        /*000a*/ 	.short	(.L_123 - .L_122)
.L_122:
        /*000c*/ 	.word	0x00000000
        /*0010*/ 	.short	0x0010
        /*0012*/ 	.short	0x0050
        /*0014*/ 	.byte	0x00, 0xf0, 0x11, 0x00


	//----- nvinfo : EIATTR_KPARAM_INFO
	.align		4
.L_123:
        /*0018*/ 	.byte	0x04, 0x17
        /*001a*/ 	.short	(.L_125 - .L_124)
.L_124:
        /*001c*/ 	.word	0x00000000
        /*0020*/ 	.short	0x000f
        /*0022*/ 	.short	0x004c
        /*0024*/ 	.byte	0x00, 0xf0, 0x11, 0x00


	//----- nvinfo : EIATTR_KPARAM_INFO
	.align		4
.L_125:
        /*0028*/ 	.byte	0x04, 0x17
        /*002a*/ 	.short	(.L_127 - .L_126)
.L_126:
        /*002c*/ 	.word	0x00000000
        /*0030*/ 	.short	0x000e
        /*0032*/ 	.short	0x0048
        /*0034*/ 	.byte	0x00, 0xf0, 0x11, 0x00


	//----- nvinfo : EIATTR_KPARAM_INFO
	.align		4
.L_127:
        /*0038*/ 	.byte	0x04, 0x17
        /*003a*/ 	.short	(.L_129 - .L_128)
.L_128:
        /*003c*/ 	.word	0x00000000
        /*0040*/ 	.short	0x000d
        /*0042*/ 	.short	0x0044
        /*0044*/ 	.byte	0x00, 0xf0, 0x11, 0x00


	//----- nvinfo : EIATTR_KPARAM_INFO
	.align		4
.L_129:
        /*0048*/ 	.byte	0x04, 0x17
        /*004a*/ 	.short	(.L_131 - .L_130)
.L_130:
        /*004c*/ 	.word	0x00000000
        /*0050*/ 	.short	0x000c
        /*0052*/ 	.short	0x0040
        /*0054*/ 	.byte	0x00, 0xf0, 0x11, 0x00


	//----- nvinfo : EIATTR_KPARAM_INFO
	.align		4
.L_131:
        /*0058*/ 	.byte	0x04, 0x17
        /*005a*/ 	.short	(.L_133 - .L_132)
.L_132:
        /*005c*/ 	.word	0x00000000
        /*0060*/ 	.short	0x000b
        /*0062*/ 	.short	0x003c
        /*0064*/ 	.byte	0x00, 0xf0, 0x11, 0x00


	//----- nvinfo : EIATTR_KPARAM_INFO
	.align		4
.L_133:
        /*0068*/ 	.byte	0x04, 0x17
        /*006a*/ 	.short	(.L_135 - .L_134)
.L_134:
        /*006c*/ 	.word	0x00000000
        /*0070*/ 	.short	0x000a
        /*0072*/ 	.short	0x0038
        /*0074*/ 	.byte	0x00, 0xf0, 0x11, 0x00


	//----- nvinfo : EIATTR_KPARAM_INFO
	.align		4
.L_135:
        /*0078*/ 	.byte	0x04, 0x17
        /*007a*/ 	.short	(.L_137 - .L_136)
.L_136:
        /*007c*/ 	.word	0x00000000
        /*0080*/ 	.short	0x0009
        /*0082*/ 	.short	0x0034
        /*0084*/ 	.byte	0x00, 0xf0, 0x11, 0x00


	//----- nvinfo : EIATTR_KPARAM_INFO
	.align		4
.L_137:
        /*0088*/ 	.byte	0x04, 0x17
        /*008a*/ 	.short	(.L_139 - .L_138)
.L_138:
        /*008c*/ 	.word	0x00000000
        /*0090*/ 	.short	0x0008
        /*0092*/ 	.short	0x0030
        /*0094*/ 	.byte	0x00, 0xf0, 0x11, 0x00


	//----- nvinfo : EIATTR_KPARAM_INFO
	.align		4
.L_139:
        /*0098*/ 	.byte	0x04, 0x17
        /*009a*/ 	.short	(.L_141 - .L_140)
.L_140:
        /*009c*/ 	.word	0x00000000
        /*00a0*/ 	.short	0x0007
        /*00a2*/ 	.short	0x002c
        /*00a4*/ 	.byte	0x00, 0xf0, 0x11, 0x00


	//----- nvinfo : EIATTR_KPARAM_INFO
	.align		4
.L_141:
        /*00a8*/ 	.byte	0x04, 0x17
        /*00aa*/ 	.short	(.L_143 - .L_142)
.L_142:
        /*00ac*/ 	.word	0x00000000
        /*00b0*/ 	.short	0x0006
        /*00b2*/ 	.short	0x0028
        /*00b4*/ 	.byte	0x00, 0xf0, 0x11, 0x00


	//----- nvinfo : EIATTR_KPARAM_INFO
	.align		4
.L_143:
        /*00b8*/ 	.byte	0x04, 0x17
        /*00ba*/ 	.short	(.L_145 - .L_144)
.L_144:
        /*00bc*/ 	.word	0x00000000
        /*00c0*/ 	.short	0x0005
        /*00c2*/ 	.short	0x0024
        /*00c4*/ 	.byte	0x00, 0xf0, 0x11, 0x00


	//----- nvinfo : EIATTR_KPARAM_INFO
	.align		4
.L_145:
        /*00c8*/ 	.byte	0x04, 0x17
        /*00ca*/ 	.short	(.L_147 - .L_146)
.L_146:
        /*00cc*/ 	.word	0x00000000
        /*00d0*/ 	.short	0x0004
        /*00d2*/ 	.short	0x0020
        /*00d4*/ 	.byte	0x00, 0xf0, 0x11, 0x00


	//----- nvinfo : EIATTR_KPARAM_INFO
	.align		4
.L_147:
        /*00d8*/ 	.byte	0x04, 0x17
        /*00da*/ 	.short	(.L_149 - .L_148)
.L_148:
        /*00dc*/ 	.word	0x00000000
        /*00e0*/ 	.short	0x0003
        /*00e2*/ 	.short	0x0018
        /*00e4*/ 	.byte	0x00, 0xf5, 0x21, 0x00


	//----- nvinfo : EIATTR_KPARAM_INFO
	.align		4
.L_149:
        /*00e8*/ 	.byte	0x04, 0x17
        /*00ea*/ 	.short	(.L_151 - .L_150)
.L_150:
        /*00ec*/ 	.word	0x00000000
        /*00f0*/ 	.short	0x0002
        /*00f2*/ 	.short	0x0010
        /*00f4*/ 	.byte	0x00, 0xf5, 0x21, 0x00


	//----- nvinfo : EIATTR_KPARAM_INFO
	.align		4
.L_151:
        /*00f8*/ 	.byte	0x04, 0x17
        /*00fa*/ 	.short	(.L_153 - .L_152)
.L_152:
        /*00fc*/ 	.word	0x00000000
        /*0100*/ 	.short	0x0001
        /*0102*/ 	.short	0x0008
        /*0104*/ 	.byte	0x00, 0xf5, 0x21, 0x00


	//----- nvinfo : EIATTR_KPARAM_INFO
	.align		4
.L_153:
        /*0108*/ 	.byte	0x04, 0x17
        /*010a*/ 	.short	(.L_155 - .L_154)
.L_154:
        /*010c*/ 	.word	0x00000000
        /*0110*/ 	.short	0x0000
        /*0112*/ 	.short	0x0000
        /*0114*/ 	.byte	0x00, 0xf5, 0x21, 0x00


	//----- nvinfo : EIATTR_SPARSE_MMA_MASK
	.align		4
.L_155:
        /*0118*/ 	.byte	0x03, 0x50
        /*011a*/ 	.short	0x0000


	//----- nvinfo : EIATTR_MAXREG_COUNT
	.align		4
        /*011c*/ 	.byte	0x03, 0x1b
        /*011e*/ 	.short	0x00ff


	//----- nvinfo : EIATTR_MERCURY_ISA_VERSION
	.align		4
        /*0120*/ 	.byte	0x03, 0x5f
        /*0122*/ 	.short	0x0101


	//----- nvinfo : EIATTR_VRC_CTA_INIT_COUNT
	.align		4
        /*0124*/ 	.byte	0x02, 0x4a
	.zero		1
	.zero		1


	//----- nvinfo : EIATTR_EXIT_INSTR_OFFSETS
	.align		4
        /*0128*/ 	.byte	0x04, 0x1c
        /*012a*/ 	.short	(.L_157 - .L_156)


	//   ....[0]....
.L_156:
        /*012c*/ 	.word	0x00000080


	//   ....[1]....
        /*0130*/ 	.word	0x00000a40


	//----- nvinfo : EIATTR_CRS_STACK_SIZE
	.align		4
.L_157:
        /*0134*/ 	.byte	0x04, 0x1e
        /*0136*/ 	.short	(.L_159 - .L_158)
.L_158:
        /*0138*/ 	.word	0x00000000


	//----- nvinfo : EIATTR_CBANK_PARAM_SIZE
	.align		4
.L_159:
        /*013c*/ 	.byte	0x03, 0x19
        /*013e*/ 	.short	0x0054


	//----- nvinfo : EIATTR_PARAM_CBANK
	.align		4
        /*0140*/ 	.byte	0x04, 0x0a
        /*0142*/ 	.short	(.L_161 - .L_160)
	.align		4
.L_160:
        /*0144*/ 	.word	index@(.nv.constant0._Z27wave_kernel_half2_optimizedP6__halfS0_S0_PKfiiiiiiiiiffff)
        /*0148*/ 	.short	0x0380
        /*014a*/ 	.short	0x0054


	//----- nvinfo : EIATTR_SW_WAR
	.align		4
.L_161:
        /*014c*/ 	.byte	0x04, 0x36
        /*014e*/ 	.short	(.L_163 - .L_162)
.L_162:
        /*0150*/ 	.word	0x00000008
.L_163:


//--------------------- .nv.info._Z21wave_kernel_optimizedP6__halfS0_S0_PKfiiiiiiiiiffff --------------------------
	.section	.nv.info._Z21wave_kernel_optimizedP6__halfS0_S0_PKfiiiiiiiiiffff,"",@"SHT_CUDA_INFO"
	.sectionflags	@""
	.align	4


	//----- nvinfo : EIATTR_CUDA_API_VERSION
	.align		4
        /*0000*/ 	.byte	0x04, 0x37
        /*0002*/ 	.short	(.L_165 - .L_164)
.L_164:
        /*0004*/ 	.word	0x00000082


	//----- nvinfo : EIATTR_KPARAM_INFO
	.align		4
.L_165:
        /*0008*/ 	.byte	0x04, 0x17
        /*000a*/ 	.short	(.L_167 - .L_166)
.L_166:
        /*000c*/ 	.word	0x00000000
        /*0010*/ 	.short	0x0010
        /*0012*/ 	.short	0x0050
        /*0014*/ 	.byte	0x00, 0xf0, 0x11, 0x00


	//----- nvinfo : EIATTR_KPARAM_INFO
	.align		4
.L_167:
        /*0018*/ 	.byte	0x04, 0x17
        /*001a*/ 	.short	(.L_169 - .L_168)
.L_168:
        /*001c*/ 	.word	0x00000000
        /*0020*/ 	.short	0x000f
        /*0022*/ 	.short	0x004c
        /*0024*/ 	.byte	0x00, 0xf0, 0x11, 0x00


	//----- nvinfo : EIATTR_KPARAM_INFO
	.align		4
.L_169:
        /*0028*/ 	.byte	0x04, 0x17
        /*002a*/ 	.short	(.L_171 - .L_170)
.L_170:
        /*002c*/ 	.word	0x00000000
        /*0030*/ 	.short	0x000e
        /*0032*/ 	.short	0x0048
        /*0034*/ 	.byte	0x00, 0xf0, 0x11, 0x00


	//----- nvinfo : EIATTR_KPARAM_INFO
	.align		4
.L_171:
        /*0038*/ 	.byte	0x04, 0x17
        /*003a*/ 	.short	(.L_173 - .L_172)
.L_172:
        /*003c*/ 	.word	0x00000000
        /*0040*/ 	.short	0x000d
        /*0042*/ 	.short	0x0044
        /*0044*/ 	.byte	0x00, 0xf0, 0x11, 0x00


	//----- nvinfo : EIATTR_KPARAM_INFO
	.align		4
.L_173:
        /*0048*/ 	.byte	0x04, 0x17
        /*004a*/ 	.short	(.L_175 - .L_174)
.L_174:
        /*004c*/ 	.word	0x00000000
        /*0050*/ 	.short	0x000c
        /*0052*/ 	.short	0x0040
        /*0054*/ 	.byte	0x00, 0xf0, 0x11, 0x00


	//----- nvinfo : EIATTR_KPARAM_INFO
	.align		4
.L_175:
        /*0058*/ 	.byte	0x04, 0x17
        /*005a*/ 	.short	(.L_177 - .L_176)
.L_176:
        /*005c*/ 	.word	0x00000000
        /*0060*/ 	.short	0x000b
        /*0062*/ 	.short	0x003c
        /*0064*/ 	.byte	0x00, 0xf0, 0x11, 0x00


	//----- nvinfo : EIATTR_KPARAM_INFO
	.align		4
.L_177:
        /*0068*/ 	.byte	0x04, 0x17
        /*006a*/ 	.short	(.L_179 - .L_178)
.L_178:
        /*006c*/ 	.word	0x00000000
        /*0070*/ 	.short	0x000a
        /*0072*/ 	.short	0x0038
        /*0074*/ 	.byte	0x00, 0xf0, 0x11, 0x00


	//----- nvinfo : EIATTR_KPARAM_INFO
	.align		4
.L_179:
        /*0078*/ 	.byte	0x04, 0x17
        /*007a*/ 	.short	(.L_181 - .L_180)
.L_180:
        /*007c*/ 	.word	0x00000000
        /*0080*/ 	.short	0x0009
        /*0082*/ 	.short	0x0034
        /*0084*/ 	.byte	0x00, 0xf0, 0x11, 0x00


	//----- nvinfo : EIATTR_KPARAM_INFO
	.align		4
.L_181:
        /*0088*/ 	.byte	0x04, 0x17
        /*008a*/ 	.short	(.L_183 - .L_182)
.L_182:
        /*008c*/ 	.word	0x00000000
        /*0090*/ 	.short	0x0008
        /*0092*/ 	.short	0x0030
        /*0094*/ 	.byte	0x00, 0xf0, 0x11, 0x00


	//----- nvinfo : EIATTR_KPARAM_INFO
	.align		4
.L_183:
        /*0098*/ 	.byte	0x04, 0x17
        /*009a*/ 	.short	(.L_185 - .L_184)
.L_184:
        /*009c*/ 	.word	0x00000000
        /*00a0*/ 	.short	0x0007
        /*00a2*/ 	.short	0x002c
        /*00a4*/ 	.byte	0x00, 0xf0, 0x11, 0x00


	//----- nvinfo : EIATTR_KPARAM_INFO
	.align		4
.L_185:
        /*00a8*/ 	.byte	0x04, 0x17
        /*00aa*/ 	.short	(.L_187 - .L_186)
.L_186:
        /*00ac*/ 	.word	0x00000000
        /*00b0*/ 	.short	0x0006
        /*00b2*/ 	.short	0x0028
        /*00b4*/ 	.byte	0x00, 0xf0, 0x11, 0x00


	//----- nvinfo : EIATTR_KPARAM_INFO
	.align		4
.L_187:
        /*00b8*/ 	.byte	0x04, 0x17
        /*00ba*/ 	.short	(.L_189 - .L_188)
.L_188:
        /*00bc*/ 	.word	0x00000000
        /*00c0*/ 	.short	0x0005
        /*00c2*/ 	.short	0x0024
        /*00c4*/ 	.byte	0x00, 0xf0, 0x11, 0x00


	//----- nvinfo : EIATTR_KPARAM_INFO
	.align		4
.L_189:
        /*00c8*/ 	.byte	0x04, 0x17
        /*00ca*/ 	.short	(.L_191 - .L_190)
.L_190:
        /*00cc*/ 	.word	0x00000000
        /*00d0*/ 	.short	0x0004
        /*00d2*/ 	.short	0x0020
        /*00d4*/ 	.byte	0x00, 0xf0, 0x11, 0x00


	//----- nvinfo : EIATTR_KPARAM_INFO
	.align		4
.L_191:
        /*00d8*/ 	.byte	0x04, 0x17
        /*00da*/ 	.short	(.L_193 - .L_192)
.L_192:
        /*00dc*/ 	.word	0x00000000
        /*00e0*/ 	.short	0x0003
        /*00e2*/ 	.short	0x0018
        /*00e4*/ 	.byte	0x00, 0xf5, 0x21, 0x00


	//----- nvinfo : EIATTR_KPARAM_INFO
	.align		4
.L_193:
        /*00e8*/ 	.byte	0x04, 0x17
        /*00ea*/ 	.short	(.L_195 - .L_194)
.L_194:
        /*00ec*/ 	.word	0x00000000
        /*00f0*/ 	.short	0x0002
        /*00f2*/ 	.short	0x0010
        /*00f4*/ 	.byte	0x00, 0xf5, 0x21, 0x00


	//----- nvinfo : EIATTR_KPARAM_INFO
	.align		4
.L_195:
        /*00f8*/ 	.byte	0x04, 0x17
        /*00fa*/ 	.short	(.L_197 - .L_196)
.L_196:
        /*00fc*/ 	.word	0x00000000
        /*0100*/ 	.short	0x0001
        /*0102*/ 	.short	0x0008
        /*0104*/ 	.byte	0x00, 0xf5, 0x21, 0x00


	//----- nvinfo : EIATTR_KPARAM_INFO
	.align		4
.L_197:
        /*0108*/ 	.byte	0x04, 0x17
        /*010a*/ 	.short	(.L_199 - .L_198)
.L_198:
        /*010c*/ 	.word	0x00000000
        /*0110*/ 	.short	0x0000
        /*0112*/ 	.short	0x0000
        /*0114*/ 	.byte	0x00, 0xf5, 0x21, 0x00


	//----- nvinfo : EIATTR_SPARSE_MMA_MASK
	.align		4
.L_199:
        /*0118*/ 	.byte	0x03, 0x50
        /*011a*/ 	.short	0x0000


	//----- nvinfo : EIATTR_MAXREG_COUNT
	.align		4
        /*011c*/ 	.byte	0x03, 0x1b
        /*011e*/ 	.short	0x00ff


	//----- nvinfo : EIATTR_MERCURY_ISA_VERSION
	.align		4
        /*0120*/ 	.byte	0x03, 0x5f
        /*0122*/ 	.short	0x0101


	//----- nvinfo : EIATTR_VRC_CTA_INIT_COUNT
	.align		4
        /*0124*/ 	.byte	0x02, 0x4a
	.zero		1
	.zero		1


	//----- nvinfo : EIATTR_EXIT_INSTR_OFFSETS
	.align		4
        /*0128*/ 	.byte	0x04, 0x1c
        /*012a*/ 	.short	(.L_201 - .L_200)


	//   ....[0]....
.L_200:
        /*012c*/ 	.word	0x00000710


	//----- nvinfo : EIATTR_CRS_STACK_SIZE
	.align		4
.L_201:
        /*0130*/ 	.byte	0x04, 0x1e
        /*0132*/ 	.short	(.L_203 - .L_202)
.L_202:
        /*0134*/ 	.word	0x00000000


	//----- nvinfo : EIATTR_CBANK_PARAM_SIZE
	.align		4
.L_203:
        /*0138*/ 	.byte	0x03, 0x19
        /*013a*/ 	.short	0x0054


	//----- nvinfo : EIATTR_PARAM_CBANK
	.align		4
        /*013c*/ 	.byte	0x04, 0x0a
        /*013e*/ 	.short	(.L_205 - .L_204)
	.align		4
.L_204:
        /*0140*/ 	.word	index@(.nv.constant0._Z21wave_kernel_optimizedP6__halfS0_S0_PKfiiiiiiiiiffff)
        /*0144*/ 	.short	0x0380
        /*0146*/ 	.short	0x0054


	//----- nvinfo : EIATTR_SW_WAR
	.align		4
.L_205:
        /*0148*/ 	.byte	0x04, 0x36
        /*014a*/ 	.short	(.L_207 - .L_206)
.L_206:
        /*014c*/ 	.word	0x00000008
.L_207:


//--------------------- .nv.callgraph             --------------------------
	.section	.nv.callgraph,"",@"SHT_CUDA_CALLGRAPH"
	.align	4
	.sectionentsize	8
	.align		4
        /*0000*/ 	.word	0x00000000
	.align		4
        /*0004*/ 	.word	0xffffffff
	.align		4
        /*0008*/ 	.word	0x00000000
	.align		4
        /*000c*/ 	.word	0xfffffffe
	.align		4
        /*0010*/ 	.word	0x00000000
	.align		4
        /*0014*/ 	.word	0xfffffffd
	.align		4
        /*0018*/ 	.word	0x00000000
	.align		4
        /*001c*/ 	.word	0xfffffffc


//--------------------- .text._Z33source_injection_kernel_optimizedP6__halfPKfS2_S2_iiiiiiiiiiiiiffffff --------------------------
	.section	.text._Z33source_injection_kernel_optimizedP6__halfPKfS2_S2_iiiiiiiiiiiiiffffff,"ax",@progbits
	.align	128
        .global         _Z33source_injection_kernel_optimizedP6__halfPKfS2_S2_iiiiiiiiiiiiiffffff
        .type           _Z33source_injection_kernel_optimizedP6__halfPKfS2_S2_iiiiiiiiiiiiiffffff,@function
        .size           _Z33source_injection_kernel_optimizedP6__halfPKfS2_S2_iiiiiiiiiiiiiffffff,(.L_x_71 - _Z33source_injection_kernel_optimizedP6__halfPKfS2_S2_iiiiiiiiiiiiiffffff)
        .other          _Z33source_injection_kernel_optimizedP6__halfPKfS2_S2_iiiiiiiiiiiiiffffff,@"STO_CUDA_ENTRY STV_DEFAULT"
_Z33source_injection_kernel_optimizedP6__halfPKfS2_S2_iiiiiiiiiiiiiffffff:
.text._Z33source_injection_kernel_optimizedP6__halfPKfS2_S2_iiiiiiiiiiiiiffffff:
[----:B------:R-:W-:Y:S01]  /*0000*/  LDC R1, c[0x0][0x37c] ;  /* 0x0000df00ff017b82 */ /* 0x000fe20000000800 */
[----:B------:R-:W0:Y:S07]  /*0010*/  S2R R3, SR_TID.X ;  /* 0x0000000000037919 */ /* 0x000e2e0000002100 */
[----:B------:R-:W0:Y:S01]  /*0020*/  S2UR UR4, SR_CTAID.X ;  /* 0x00000000000479c3 */ /* 0x000e220000002500 */
[----:B------:R-:W1:Y:S01]  /*0030*/  LDCU UR5, c[0x0][0x3a8] ;  /* 0x00007500ff0577ac */ /* 0x000e620008000800 */
[----:B------:R-:W2:Y:S06]  /*0040*/  LDCU UR6, c[0x0][0x3a4] ;  /* 0x00007480ff0677ac */ /* 0x000eac0008000800 */
[----:B------:R-:W0:Y:S02]  /*0050*/  LDC R0, c[0x0][0x360] ;  /* 0x0000d800ff007b82 */ /* 0x000e240000000800 */
[----:B0-----:R-:W-:-:S04]  /*0060*/  IMAD R0, R0, UR4, R3 ;  /* 0x0000000400007c24 */ /* 0x001fc8000f8e0203 */
[----:B-1----:R-:W-:-:S05]  /*0070*/  VIADD R3, R0, UR5 ;  /* 0x0000000500037c36 */ /* 0x002fca0008000000 */
[----:B--2---:R-:W-:-:S13]  /*0080*/  ISETP.GT.AND P0, PT, R3, UR6, PT ;  /* 0x0000000603007c0c */ /* 0x004fda000bf04270 */
[----:B------:R-:W-:Y:S05]  /*0090*/  @P0 EXIT ;  /* 0x000000000000094d */ /* 0x000fea0003800000 */
[----:B------:R-:W0:Y:S01]  /*00a0*/  LDC.64 R8, c[0x0][0x398] ;  /* 0x0000e600ff087b82 */ /* 0x000e220000000a00 */
[----:B------:R-:W1:Y:S01]  /*00b0*/  LDCU.64 UR18, c[0x0][0x358] ;  /* 0x00006b00ff1277ac */ /* 0x000e620008000a00 */
[----:B------:R-:W-:Y:S01]  /*00c0*/  IMAD R5, R3, 0x3, RZ ;  /* 0x0000000303057824 */ /* 0x000fe200078e02ff */
[----:B------:R-:W2:Y:S05]  /*00d0*/  LDCU UR4, c[0x0][0x3a0] ;  /* 0x00007400ff0477ac */ /* 0x000eaa0008000800 */
[----:B------:R-:W2:Y:S08]  /*00e0*/  LDC.64 R6, c[0x0][0x3d0] ;  /* 0x0000f400ff067b82 */ /* 0x000eb00000000a00 */
[----:B------:R-:W3:Y:S01]  /*00f0*/  LDC.64 R20, c[0x0][0x390] ;  /* 0x0000e400ff147b82 */ /* 0x000ee20000000a00 */
[----:B0-----:R-:W-:-:S05]  /*0100*/  IMAD.WIDE R8, R5, 0x4, R8 ;  /* 0x0000000405087825 */ /* 0x001fca00078e0208 */
[----:B-1----:R-:W4:Y:S01]  /*0110*/  LDG.E.CONSTANT R0, desc[UR18][R8.64] ;  /* 0x0000001208007981 */ /* 0x002f22000c1e9900 */
[----:B--2---:R-:W-:-:S03]  /*0120*/  IMAD R3, R6, UR4, R3 ;  /* 0x0000000406037c24 */ /* 0x004fc6000f8e0203 */
[----:B------:R0:W5:Y:S01]  /*0130*/  LDG.E.CONSTANT R2, desc[UR18][R8.64+0x4] ;  /* 0x0000041208027981 */ /* 0x000162000c1e9900 */
[----:B------:R-:W4:Y:S03]  /*0140*/  LDCU UR4, c[0x0][0x3e0] ;  /* 0x00007c00ff0477ac */ /* 0x000f260008000800 */
[----:B------:R0:W5:Y:S01]  /*0150*/  LDG.E.CONSTANT R6, desc[UR18][R8.64+0x8] ;  /* 0x0000081208067981 */ /* 0x000162000c1e9900 */
[----:B---3--:R-:W-:-:S06]  /*0160*/  IMAD.WIDE R20, R3, 0x4, R20 ;  /* 0x0000000403147825 */ /* 0x008fcc00078e0214 */
[----:B------:R0:W5:Y:S01]  /*0170*/  LDG.E.CONSTANT R20, desc[UR18][R20.64] ;  /* 0x0000001214147981 */ /* 0x000162000c1e9900 */
[----:B------:R-:W1:Y:S01]  /*0180*/  MUFU.RCP R4, R7 ;  /* 0x0000000700047308 */ /* 0x000e620000001000 */
[----:B------:R-:W-:Y:S01]  /*0190*/  BSSY.RECONVERGENT B2, `(.L_x_0) ;  /* 0x000000e000027945 */ /* 0x000fe20003800200 */
[----:B-1----:R-:W-:-:S04]  /*01a0*/  FFMA R5, R4, -R7, 1 ;  /* 0x3f80000004057423 */ /* 0x002fc80000000807 */
[----:B------:R-:W-:Y:S01]  /*01b0*/  FFMA R4, R4, R5, R4 ;  /* 0x0000000504047223 */ /* 0x000fe20000000004 */
[----:B----4-:R-:W-:-:S04]  /*01c0*/  FADD R3, R0, -UR4 ;  /* 0x8000000400037e21 */ /* 0x010fc80008000000 */
[----:B------:R-:W1:Y:S01]  /*01d0*/  FCHK P0, R3, R7 ;  /* 0x0000000703007302 */ /* 0x000e620000000000 */
[----:B------:R-:W-:-:S04]  /*01e0*/  FFMA R0, R3, R4, RZ ;  /* 0x0000000403007223 */ /* 0x000fc800000000ff */
[----:B------:R-:W-:-:S04]  /*01f0*/  FFMA R5, R0, -R7, R3 ;  /* 0x8000000700057223 */ /* 0x000fc80000000003 */
[----:B------:R-:W-:Y:S01]  /*0200*/  FFMA R4, R4, R5, R0 ;  /* 0x0000000504047223 */ /* 0x000fe20000000000 */
[----:B01----:R-:W-:Y:S06]  /*0210*/  @!P0 BRA `(.L_x_1) ;  /* 0x0000000000148947 */ /* 0x003fec0003800000 */
[----:B------:R-:W0:Y:S01]  /*0220*/  LDCU UR4, c[0x0][0x3d4] ;  /* 0x00007a80ff0477ac */ /* 0x000e220008000800 */
[----:B------:R-:W-:Y:S01]  /*0230*/  MOV R22, 0x260 ;  /* 0x0000026000167802 */ /* 0x000fe20000000f00 */
[----:B0-----:R-:W-:-:S07]  /*0240*/  IMAD.U32 R0, RZ, RZ, UR4 ;  /* 0x00000004ff007e24 */ /* 0x001fce000f8e00ff */
[----:B-----5:R-:W-:Y:S05]  /*0250*/  CALL.REL.NOINC `($__internal_0_$__cuda_sm3x_div_rn_noftz_f32_slowpath) ;  /* 0x0000001000c87944 */ /* 0x020fea0003c00000 */
[----:B------:R-:W-:-:S07]  /*0260*/  IMAD.MOV.U32 R4, RZ, RZ, R0 ;  /* 0x000000ffff047224 */ /* 0x000fce00078e0000 */
.L_x_1:
[----:B------:R-:W-:Y:S05]  /*0270*/  BSYNC.RECONVERGENT B2 ;  /* 0x0000000000027941 */ /* 0x000fea0003800200 */
.L_x_0:
[----:B------:R-:W0:Y:S01]  /*0280*/  LDC R7, c[0x0][0x3d8] ;  /* 0x0000f600ff077b82 */ /* 0x000e220000000800 */
[----:B------:R-:W1:Y:S01]  /*0290*/  LDCU UR4, c[0x0][0x3e4] ;  /* 0x00007c80ff0477ac */ /* 0x000e620008000800 */
[----:B------:R-:W-:Y:S01]  /*02a0*/  FRND.FLOOR R15, R4 ;  /* 0x00000004000f7307 */ /* 0x000fe20000205000 */
[----:B------:R-:W-:Y:S07]  /*02b0*/  BSSY.RECONVERGENT B2, `(.L_x_2) ;  /* 0x0000010000027945 */ /* 0x000fee0003800200 */
[----:B------:R-:W-:Y:S01]  /*02c0*/  F2I.FLOOR.NTZ R17, R4 ;  /* 0x0000000400117305 */ /* 0x000fe20000207100 */
[----:B-1---5:R-:W-:-:S07]  /*02d0*/  FADD R3, R2, -UR4 ;  /* 0x8000000402037e21 */ /* 0x022fce0008000000 */
[----:B0-----:R-:W0:Y:S08]  /*02e0*/  MUFU.RCP R0, R7 ;  /* 0x0000000700007308 */ /* 0x001e300000001000 */
[----:B------:R-:W1:Y:S01]  /*02f0*/  FCHK P0, R3, R7 ;  /* 0x0000000703007302 */ /* 0x000e620000000000 */
[----:B0-----:R-:W-:-:S04]  /*0300*/  FFMA R5, R0, -R7, 1 ;  /* 0x3f80000000057423 */ /* 0x001fc80000000807 */
[----:B------:R-:W-:-:S04]  /*0310*/  FFMA R0, R0, R5, R0 ;  /* 0x0000000500007223 */ /* 0x000fc80000000000 */
[----:B------:R-:W-:-:S04]  /*0320*/  FFMA R2, R3, R0, RZ ;  /* 0x0000000003027223 */ /* 0x000fc800000000ff */
[----:B------:R-:W-:-:S04]  /*0330*/  FFMA R5, R2, -R7, R3 ;  /* 0x8000000702057223 */ /* 0x000fc80000000003 */
[----:B------:R-:W-:Y:S01]  /*0340*/  FFMA R2, R0, R5, R2 ;  /* 0x0000000500027223 */ /* 0x000fe20000000002 */
[----:B-1----:R-:W-:Y:S06]  /*0350*/  @!P0 BRA `(.L_x_3) ;  /* 0x0000000000148947 */ /* 0x002fec0003800000 */
[----:B------:R-:W0:Y:S01]  /*0360*/  LDCU UR4, c[0x0][0x3d8] ;  /* 0x00007b00ff0477ac */ /* 0x000e220008000800 */
[----:B------:R-:W-:Y:S01]  /*0370*/  MOV R22, 0x3a0 ;  /* 0x000003a000167802 */ /* 0x000fe20000000f00 */
[----:B0-----:R-:W-:-:S07]  /*0380*/  IMAD.U32 R0, RZ, RZ, UR4 ;  /* 0x00000004ff007e24 */ /* 0x001fce000f8e00ff */
[----:B------:R-:W-:Y:S05]  /*0390*/  CALL.REL.NOINC `($__internal_0_$__cuda_sm3x_div_rn_noftz_f32_slowpath) ;  /* 0x0000001000787944 */ /* 0x000fea0003c00000 */
[----:B------:R-:W-:-:S07]  /*03a0*/  MOV R2, R0 ;  /* 0x0000000000027202 */ /* 0x000fce0000000f00 */
.L_x_3:
[----:B------:R-:W-:Y:S05]  /*03b0*/  BSYNC.RECONVERGENT B2 ;  /* 0x0000000000027941 */ /* 0x000fea0003800200 */
.L_x_2:
[----:B------:R-:W0:Y:S01]  /*03c0*/  LDC R8, c[0x0][0x3dc] ;  /* 0x0000f700ff087b82 */ /* 0x000e220000000800 */
[----:B------:R-:W1:Y:S01]  /*03d0*/  LDCU UR4, c[0x0][0x3e8] ;  /* 0x00007d00ff0477ac */ /* 0x000e620008000800 */
[----:B------:R-:W-:Y:S01]  /*03e0*/  FRND.FLOOR R5, R2 ;  /* 0x0000000200057307 */ /* 0x000fe20000205000 */
[----:B------:R-:W-:Y:S07]  /*03f0*/  BSSY.RECONVERGENT B2, `(.L_x_4) ;  /* 0x000000f000027945 */ /* 0x000fee0003800200 */
[----:B------:R-:W-:Y:S01]  /*0400*/  F2I.FLOOR.NTZ R16, R2 ;  /* 0x0000000200107305 */ /* 0x000fe20000207100 */
[----:B-1----:R-:W-:-:S07]  /*0410*/  FADD R3, R6, -UR4 ;  /* 0x8000000406037e21 */ /* 0x002fce0008000000 */
        /* <DEDUP_REMOVED lines=12> */
.L_x_5:
[----:B------:R-:W-:Y:S05]  /*04e0*/  BSYNC.RECONVERGENT B2 ;  /* 0x0000000000027941 */ /* 0x000fea0003800200 */
.L_x_4:
[----:B------:R-:W0:Y:S01]  /*04f0*/  LDCU.128 UR12, c[0x0][0x3c0] ;  /* 0x00007800ff0c77ac */ /* 0x000e220008000c00 */
[----:B------:R-:W1:Y:S01]  /*0500*/  F2I.FLOOR.NTZ R13, R0 ;  /* 0x00000000000d7305 */ /* 0x000e620000207100 */
[----:B------:R-:W2:Y:S01]  /*0510*/  LDC.64 R18, c[0x0][0x388] ;  /* 0x0000e200ff127b82 */ /* 0x000ea20000000a00 */
[----:B------:R-:W-:Y:S01]  /*0520*/  VIADD R14, R17, 0x4 ;  /* 0x00000004110e7836 */ /* 0x000fe20000000000 */
[----:B------:R-:W3:Y:S01]  /*0530*/  LDCU.128 UR8, c[0x0][0x3b0] ;  /* 0x00007600ff0877ac */ /* 0x000ee20008000c00 */
[----:B------:R-:W-:Y:S02]  /*0540*/  VIADD R11, R16, 0x4 ;  /* 0x00000004100b7836 */ /* 0x000fe40000000000 */
[----:B------:R-:W-:Y:S01]  /*0550*/  FADD R2, -R5, R2 ;  /* 0x0000000205027221 */ /* 0x000fe20000000100 */
[----:B------:R-:W-:Y:S01]  /*0560*/  FADD R15, -R15, R4 ;  /* 0x000000040f0f7221 */ /* 0x000fe20000000100 */
[----:B------:R-:W4:Y:S01]  /*0570*/  LDCU UR16, c[0x0][0x3ac] ;  /* 0x00007580ff1077ac */ /* 0x000f220008000800 */
[----:B------:R-:W5:Y:S01]  /*0580*/  FRND.FLOOR R3, R0 ;  /* 0x0000000000037307 */ /* 0x000f620000205000 */
[----:B------:R-:W-:Y:S01]  /*0590*/  FADD R9, -R2, 1 ;  /* 0x3f80000002097421 */ /* 0x000fe20000000100 */
[----:B------:R-:W-:Y:S01]  /*05a0*/  PLOP3.LUT P0, PT, PT, PT, PT, 0x80, 0x8 ;  /* 0x000000000008781c */ /* 0x000fe20003f0f070 */
[----:B------:R-:W-:-:S02]  /*05b0*/  VIADD R6, R16, 0x1 ;  /* 0x0000000110067836 */ /* 0x000fc40000000000 */
[----:B------:R-:W-:Y:S01]  /*05c0*/  FFMA R10, RZ, R2, R9 ;  /* 0x00000002ff0a7223 */ /* 0x000fe20000000009 */
[----:B------:R-:W-:Y:S01]  /*05d0*/  FFMA R9, RZ, R9, R2 ;  /* 0x00000009ff097223 */ /* 0x000fe20000000002 */
[C---:B-1----:R-:W-:Y:S01]  /*05e0*/  IADD3 R12, PT, PT, R13.reuse, 0x4, RZ ;  /* 0x000000040d0c7810 */ /* 0x042fe20007ffe0ff */
[----:B------:R-:W-:Y:S01]  /*05f0*/  VIADD R4, R13, 0x1 ;  /* 0x000000010d047836 */ /* 0x000fe20000000000 */
[----:B0-----:R-:W-:Y:S02]  /*0600*/  UIMAD UR6, UR14, UR13, URZ ;  /* 0x0000000d0e0672a4 */ /* 0x001fe4000f8e02ff */
[----:B------:R-:W-:Y:S01]  /*0610*/  IMAD R5, R14, UR14, R11 ;  /* 0x0000000e0e057c24 */ /* 0x000fe2000f8e020b */
[----:B---3--:R-:W-:-:S03]  /*0620*/  UIADD3 UR5, UPT, UPT, UR10, -0x1, URZ ;  /* 0xffffffff0a057890 */ /* 0x008fc6000fffe0ff */
[----:B------:R-:W-:Y:S02]  /*0630*/  IMAD R5, R5, UR15, R12 ;  /* 0x0000000f05057c24 */ /* 0x000fe4000f8e020c */
[----:B-----5:R-:W-:Y:S01]  /*0640*/  FADD R3, -R3, R0 ;  /* 0x0000000003037221 */ /* 0x020fe20000000100 */
[----:B------:R-:W-:Y:S02]  /*0650*/  UIMAD UR10, UR6, UR15, URZ ;  /* 0x0000000f060a72a4 */ /* 0x000fe4000f8e02ff */
[----:B------:R-:W-:Y:S01]  /*0660*/  UIADD3 UR4, UPT, UPT, UR8, -0x1, URZ ;  /* 0xffffffff08047890 */ /* 0x000fe2000fffe0ff */
[----:B------:R-:W-:Y:S01]  /*0670*/  FADD R0, -R3, 1 ;  /* 0x3f80000003007421 */ /* 0x000fe20000000100 */
[----:B------:R-:W-:Y:S01]  /*0680*/  UIADD3 UR7, UPT, UPT, UR10, 0x1, URZ ;  /* 0x000000010a077890 */ /* 0x000fe2000fffe0ff */
[----:B--2---:R-:W-:Y:S01]  /*0690*/  IMAD.WIDE R18, R5, 0x4, R18 ;  /* 0x0000000405127825 */ /* 0x004fe200078e0212 */
[----:B------:R-:W-:-:S03]  /*06a0*/  UIADD3 UR8, UPT, UPT, UR9, 0x1, URZ ;  /* 0x0000000109087890 */ /* 0x000fc6000fffe0ff */
[----:B------:R-:W-:Y:S01]  /*06b0*/  FFMA R8, RZ, R3, R0 ;  /* 0x00000003ff087223 */ /* 0x000fe20000000000 */
[----:B------:R-:W-:Y:S01]  /*06c0*/  UIADD3 UR9, UPT, UPT, UR11, 0x1, URZ ;  /* 0x000000010b097890 */ /* 0x000fe2000fffe0ff */
[----:B------:R-:W-:Y:S01]  /*06d0*/  FFMA R7, RZ, R0, R3 ;  /* 0x00000000ff077223 */ /* 0x000fe20000000003 */
[----:B------:R-:W-:Y:S01]  /*06e0*/  ULEA.HI UR11, UR7, UR7, URZ, 0x1 ;  /* 0x00000007070b7291 */ /* 0x000fe2000f8f08ff */
[----:B------:R-:W-:Y:S02]  /*06f0*/  IMAD.MOV.U32 R0, RZ, RZ, RZ ;  /* 0x000000ffff007224 */ /* 0x000fe400078e00ff */
[----:B------:R-:W-:Y:S01]  /*0700*/  FADD R5, -R15, 1 ;  /* 0x3f8000000f057421 */ /* 0x000fe20000000100 */
[----:B------:R-:W-:Y:S02]  /*0710*/  UIADD3 UR6, UPT, UPT, UR12, -0x1, URZ ;  /* 0xffffffff0c067890 */ /* 0x000fe4000fffe0ff */
[----:B----4-:R-:W-:Y:S02]  /*0720*/  UIADD3 UR7, UPT, UPT, UR16, 0x1, URZ ;  /* 0x0000000110077890 */ /* 0x010fe4000fffe0ff */
[----:B------:R-:W-:-:S12]  /*0730*/  USHF.R.S32.HI UR11, URZ, 0x1, UR11 ;  /* 0x00000001ff0b7899 */ /* 0x000fd8000801140b */
.L_x_26:
[----:B------:R-:W0:Y:S01]  /*0740*/  LDC.64 R22, c[0x0][0x3c8] ;  /* 0x0000f200ff167b82 */ /* 0x000e220000000a00 */
[-C--:B------:R-:W-:Y:S01]  /*0750*/  IADD3 R2, PT, PT, R17, R0.reuse, RZ ;  /* 0x0000000011027210 */ /* 0x080fe20007ffe0ff */
[----:B------:R-:W-:Y:S01]  /*0760*/  BSSY B2, `(.L_x_6) ;  /* 0x0000071000027945 */ /* 0x000fe20003800000 */
[----:B------:R-:W-:Y:S02]  /*0770*/  PLOP3.LUT P1, PT, P0, PT, PT, 0x80, 0x8 ;  /* 0x000000000008781c */ /* 0x000fe4000072f070 */
[----:B------:R-:W-:Y:S02]  /*0780*/  ISETP.GE.AND P2, PT, R2, UR4, PT ;  /* 0x0000000402007c0c */ /* 0x000fe4000bf46270 */
[----:B------:R-:W-:Y:S02]  /*0790*/  LOP3.LUT R3, R0, 0x1, RZ, 0x3c, !PT ;  /* 0x0000000100037812 */ /* 0x000fe400078e3cff */
[----:B------:R-:W-:Y:S02]  /*07a0*/  ISETP.LT.OR P0, PT, R16, UR5, !P2 ;  /* 0x0000000510007c0c */ /* 0x000fe4000d701670 */
[----:B------:R-:W-:Y:S01]  /*07b0*/  I2FP.F32.U32 R24, R3 ;  /* 0x0000000300187245 */ /* 0x000fe20000201000 */
[----:B------:R-:W-:Y:S01]  /*07c0*/  IMAD.IADD R3, R14, 0x1, R0 ;  /* 0x000000010e037824 */ /* 0x000fe200078e0200 */
[----:B------:R-:W-:-:S03]  /*07d0*/  I2FP.F32.U32 R0, R0 ;  /* 0x0000000000007245 */ /* 0x000fc60000201000 */
[----:B------:R-:W-:-:S04]  /*07e0*/  FMUL R26, R5, R24 ;  /* 0x00000018051a7220 */ /* 0x000fc80000400000 */
[----:B------:R-:W-:Y:S01]  /*07f0*/  FFMA R25, R15, R0, R26 ;  /* 0x000000000f197223 */ /* 0x000fe2000000001a */
[----:B0-----:R-:W-:-:S04]  /*0800*/  IMAD R24, R3, R22, R11 ;  /* 0x0000001603187224 */ /* 0x001fc800078e020b */
[----:B------:R-:W-:Y:S01]  /*0810*/  IMAD R21, R24, R23, 0x4 ;  /* 0x0000000418157424 */ /* 0x000fe200078e0217 */
[----:B------:R-:W-:Y:S06]  /*0820*/  @P0 BRA `(.L_x_7) ;  /* 0x0000000400900947 */ /* 0x000fec0003800000 */
[----:B------:R-:W-:Y:S01]  /*0830*/  ISETP.GT.AND P0, PT, R16, UR8, PT ;  /* 0x0000000810007c0c */ /* 0x000fe2000bf04270 */
[----:B------:R-:W-:Y:S01]  /*0840*/  BSSY B3, `(.L_x_8) ;  /* 0x0000031000037945 */ /* 0x000fe20003800000 */
[----:B------:R-:W-:Y:S02]  /*0850*/  FMUL R26, R10, R25 ;  /* 0x000000190a1a7220 */ /* 0x000fe40000400000 */
[----:B------:R-:W-:-:S04]  /*0860*/  ISETP.GT.OR P0, PT, R2, UR7, P0 ;  /* 0x0000000702007c0c */ /* 0x000fc80008704670 */
[----:B------:R-:W-:-:S04]  /*0870*/  ISETP.LT.OR P0, PT, R13, UR6, P0 ;  /* 0x000000060d007c0c */ /* 0x000fc80008701670 */
[----:B------:R-:W-:-:S13]  /*0880*/  ISETP.GT.OR P0, PT, R13, UR9, P0 ;  /* 0x000000090d007c0c */ /* 0x000fda0008704670 */
[----:B------:R-:W-:Y:S05]  /*0890*/  @P0 BRA `(.L_x_9) ;  /* 0x0000000000ac0947 */ /* 0x000fea0003800000 */
[----:B------:R-:W2:Y:S01]  /*08a0*/  LDG.E.CONSTANT R30, desc[UR18][R18.64] ;  /* 0x00000012121e7981 */ /* 0x000ea2000c1e9900 */
[----:B------:R-:W-:Y:S01]  /*08b0*/  FMUL R0, R8, R26 ;  /* 0x0000001a08007220 */ /* 0x000fe20000400000 */
[----:B------:R-:W-:Y:S01]  /*08c0*/  BSSY.RECONVERGENT B4, `(.L_x_10) ;  /* 0x000000f000047945 */ /* 0x000fe20003800200 */
[----:B------:R-:W-:Y:S02]  /*08d0*/  IMAD R28, R24, R23, R12 ;  /* 0x00000017181c7224 */ /* 0x000fe400078e020c */
[----:B------:R-:W-:-:S04]  /*08e0*/  FMUL R3, R0, 0.0099999997764825820923 ;  /* 0x3c23d70a00037820 */ /* 0x000fc80000400000 */
[----:B------:R-:W-:Y:S01]  /*08f0*/  FMUL R3, R20, R3 ;  /* 0x0000000314037220 */ /* 0x000fe20000400000 */
[----:B--2---:R-:W0:Y:S08]  /*0900*/  MUFU.RCP R22, R30 ;  /* 0x0000001e00167308 */ /* 0x004e300000001000 */
[----:B------:R-:W1:Y:S01]  /*0910*/  FCHK P0, R3, R30 ;  /* 0x0000001e03007302 */ /* 0x000e620000000000 */
[----:B0-----:R-:W-:-:S04]  /*0920*/  FFMA R27, -R30, R22, 1 ;  /* 0x3f8000001e1b7423 */ /* 0x001fc80000000116 */
[----:B------:R-:W-:-:S04]  /*0930*/  FFMA R0, R22, R27, R22 ;  /* 0x0000001b16007223 */ /* 0x000fc80000000016 */
[----:B------:R-:W-:-:S04]  /*0940*/  FFMA R27, R3, R0, RZ ;  /* 0x00000000031b7223 */ /* 0x000fc800000000ff */
[----:B------:R-:W-:-:S04]  /*0950*/  FFMA R22, -R30, R27, R3 ;  /* 0x0000001b1e167223 */ /* 0x000fc80000000103 */
[----:B------:R-:W-:Y:S01]  /*0960*/  FFMA R0, R0, R22, R27 ;  /* 0x0000001600007223 */ /* 0x000fe2000000001b */
[----:B-1----:R-:W-:Y:S06]  /*0970*/  @!P0 BRA `(.L_x_11) ;  /* 0x00000000000c8947 */ /* 0x002fec0003800000 */
[----:B------:R-:W-:Y:S01]  /*0980*/  IMAD.MOV.U32 R0, RZ, RZ, R30 ;  /* 0x000000ffff007224 */ /* 0x000fe200078e001e */
[----:B------:R-:W-:-:S07]  /*0990*/  MOV R22, 0x9b0 ;  /* 0x000009b000167802 */ /* 0x000fce0000000f00 */
[----:B------:R-:W-:Y:S05]  /*09a0*/  CALL.REL.NOINC `($__internal_0_$__cuda_sm3x_div_rn_noftz_f32_slowpath) ;  /* 0x0000000800f47944 */ /* 0x000fea0003c00000 */
.L_x_11:
[----:B------:R-:W-:Y:S05]  /*09b0*/  BSYNC.RECONVERGENT B4 ;  /* 0x0000000000047941 */ /* 0x000fea0003800200 */
.L_x_10:
[----:B------:R-:W-:-:S13]  /*09c0*/  ISETP.GE.AND P0, PT, R28, UR10, PT ;  /* 0x0000000a1c007c0c */ /* 0x000fda000bf06270 */
[----:B------:R-:W-:Y:S05]  /*09d0*/  @P0 BRA `(.L_x_9) ;  /* 0x00000000005c0947 */ /* 0x000fea0003800000 */
[----:B------:R-:W-:-:S04]  /*09e0*/  LEA.HI R3, R28, R28, RZ, 0x1 ;  /* 0x0000001c1c037211 */ /* 0x000fc800078f08ff */
[----:B------:R-:W-:-:S04]  /*09f0*/  SHF.R.S32.HI R3, RZ, 0x1, R3 ;  /* 0x00000001ff037819 */ /* 0x000fc80000011403 */
[----:B------:R-:W-:-:S13]  /*0a00*/  ISETP.GE.AND P0, PT, R3, UR11, PT ;  /* 0x0000000b03007c0c */ /* 0x000fda000bf06270 */
[----:B------:R-:W-:Y:S05]  /*0a10*/  @P0 BRA `(.L_x_9) ;  /* 0x00000000004c0947 */ /* 0x000fea0003800000 */
[----:B------:R-:W0:Y:S01]  /*0a20*/  LDC.64 R22, c[0x0][0x380] ;  /* 0x0000e000ff167b82 */ /* 0x000e220000000a00 */
[----:B------:R-:W-:Y:S01]  /*0a30*/  LOP3.LUT P3, RZ, R28, 0x1, RZ, 0xc0, !PT ;  /* 0x000000011cff7812 */ /* 0x000fe2000786c0ff */
[----:B0-----:R-:W-:-:S12]  /*0a40*/  IMAD.WIDE R28, R3, 0x4, R22 ;  /* 0x00000004031c7825 */ /* 0x001fd800078e0216 */
.L_x_12:
[----:B------:R-:W2:Y:S01]  /*0a50*/  LDG.E R22, desc[UR18][R28.64] ;  /* 0x000000121c167981 */ /* 0x000ea2000c1e1900 */
[----:B------:R-:W-:Y:S05]  /*0a60*/  YIELD ;  /* 0x0000000000007946 */ /* 0x000fea0003800000 */
[C---:B--2---:R-:W-:Y:S02]  /*0a70*/  PRMT R23, R22.reuse, 0x7610, R23 ;  /* 0x0000761016177816 */ /* 0x044fe40000000017 */
[----:B------:R-:W-:-:S03]  /*0a80*/  PRMT R30, R22, 0x7632, R30 ;  /* 0x00007632161e7816 */ /* 0x000fc6000000001e */
[----:B------:R-:W-:Y:S02]  /*0a90*/  @!P3 HADD2.F32 R3, -RZ, R23.H0_H0 ;  /* 0x20000017ff03b230 */ /* 0x000fe40000004100 */
[----:B------:R-:W-:-:S03]  /*0aa0*/  @P3 HADD2.F32 R27, -RZ, R30.H0_H0 ;  /* 0x2000001eff1b3230 */ /* 0x000fc60000004100 */
[--C-:B------:R-:W-:Y:S02]  /*0ab0*/  @!P3 FADD R3, R3, R0.reuse ;  /* 0x000000000303b221 */ /* 0x100fe40000000000 */
[----:B------:R-:W-:-:S03]  /*0ac0*/  @P3 FADD R27, R27, R0 ;  /* 0x000000001b1b3221 */ /* 0x000fc60000000000 */
[----:B------:R-:W-:Y:S02]  /*0ad0*/  @!P3 F2FP.F16.F32.PACK_AB R3, RZ, R3 ;  /* 0x00000003ff03b23e */ /* 0x000fe400000000ff */
[----:B------:R-:W-:Y:S02]  /*0ae0*/  @P3 F2FP.F16.F32.PACK_AB R27, RZ, R27 ;  /* 0x0000001bff1b323e */ /* 0x000fe400000000ff */
[----:B------:R-:W-:Y:S02]  /*0af0*/  @!P3 PRMT R23, R3, 0x7610, R23 ;  /* 0x000076100317b816 */ /* 0x000fe40000000017 */
[----:B------:R-:W-:-:S04]  /*0b00*/  @P3 PRMT R30, R27, 0x7610, R30 ;  /* 0x000076101b1e3816 */ /* 0x000fc8000000001e */
[----:B------:R-:W-:-:S06]  /*0b10*/  PRMT R23, R23, 0x5410, R30 ;  /* 0x0000541017177816 */ /* 0x000fcc000000001e */
[----:B------:R-:W2:Y:S02]  /*0b20*/  ATOMG.E.CAS.STRONG.GPU PT, R23, [R28], R22, R23 ;  /* 0x000000161c1773a9 */ /* 0x000ea400001ee117 */
[----:B--2---:R-:W-:-:S13]  /*0b30*/  ISETP.NE.AND P0, PT, R23, R22, PT ;  /* 0x000000161700720c */ /* 0x004fda0003f05270 */
[----:B------:R-:W-:Y:S05]  /*0b40*/  @P0 BRA `(.L_x_12) ;  /* 0xfffffffc00c00947 */ /* 0x000fea000383ffff */
.L_x_9:
[----:B------:R-:W-:Y:S05]  /*0b50*/  BSYNC B3 ;  /* 0x0000000000037941 */ /* 0x000fea0003800000 */
.L_x_8:
[----:B------:R-:W0:Y:S01]  /*0b60*/  LDCU UR12, c[0x0][0x3bc] ;  /* 0x00007780ff0c77ac */ /* 0x000e220008000800 */
[----:B------:R-:W-:-:S04]  /*0b70*/  ISETP.GT.AND P0, PT, R16, UR8, PT ;  /* 0x0000000810007c0c */ /* 0x000fc8000bf04270 */
[----:B------:R-:W-:-:S04]  /*0b80*/  ISETP.GT.OR P0, PT, R2, UR7, P0 ;  /* 0x0000000702007c0c */ /* 0x000fc80008704670 */
[----:B------:R-:W-:-:S04]  /*0b90*/  ISETP.LT.OR P0, PT, R4, UR6, P0 ;  /* 0x0000000604007c0c */ /* 0x000fc80008701670 */
[----:B0-----:R-:W-:-:S13]  /*0ba0*/  ISETP.GT.OR P0, PT, R13, UR12, P0 ;  /* 0x0000000c0d007c0c */ /* 0x001fda0008704670 */
[----:B------:R-:W-:Y:S05]  /*0bb0*/  @P0 BRA `(.L_x_7) ;  /* 0x0000000000ac0947 */ /* 0x000fea0003800000 */
[----:B------:R-:W2:Y:S01]  /*0bc0*/  LDG.E.CONSTANT R28, desc[UR18][R18.64] ;  /* 0x00000012121c7981 */ /* 0x000ea2000c1e9900 */
[----:B------:R-:W-:Y:S01]  /*0bd0*/  FMUL R26, R7, R26 ;  /* 0x0000001a071a7220 */ /* 0x000fe20000400000 */
[----:B------:R-:W-:Y:S03]  /*0be0*/  BSSY.RECONVERGENT B3, `(.L_x_13) ;  /* 0x000000f000037945 */ /* 0x000fe60003800200 */
[----:B------:R-:W-:Y:S01]  /*0bf0*/  FMUL R3, R26, 0.0099999997764825820923 ;  /* 0x3c23d70a1a037820 */ /* 0x000fe20000400000 */
[----:B------:R-:W-:-:S03]  /*0c00*/  IMAD.IADD R26, R4, 0x1, R21 ;  /* 0x00000001041a7824 */ /* 0x000fc600078e0215 */
        /* <DEDUP_REMOVED lines=9> */
[----:B------:R-:W-:Y:S02]  /*0ca0*/  MOV R0, R28 ;  /* 0x0000001c00007202 */ /* 0x000fe40000000f00 */
[----:B------:R-:W-:-:S07]  /*0cb0*/  MOV R22, 0xcd0 ;  /* 0x00000cd000167802 */ /* 0x000fce0000000f00 */
[----:B------:R-:W-:Y:S05]  /*0cc0*/  CALL.REL.NOINC `($__internal_0_$__cuda_sm3x_div_rn_noftz_f32_slowpath) ;  /* 0x00000008002c7944 */ /* 0x000fea0003c00000 */
.L_x_14:
[----:B------:R-:W-:Y:S05]  /*0cd0*/  BSYNC.RECONVERGENT B3 ;  /* 0x0000000000037941 */ /* 0x000fea0003800200 */
.L_x_13:
        /* <DEDUP_REMOVED lines=9> */
.L_x_15:
        /* <DEDUP_REMOVED lines=16> */
.L_x_7:
[----:B------:R-:W-:Y:S05]  /*0e70*/  BSYNC B2 ;  /* 0x0000000000027941 */ /* 0x000fea0003800000 */
.L_x_6:
[----:B------:R-:W-:Y:S01]  /*0e80*/  ISETP.LT.OR P2, PT, R6, UR5, !P2 ;  /* 0x0000000506007c0c */ /* 0x000fe2000d741670 */
[----:B------:R-:W-:-:S12]  /*0e90*/  BSSY B2, `(.L_x_16) ;  /* 0x000006a000027945 */ /* 0x000fd80003800000 */
[----:B------:R-:W-:Y:S05]  /*0ea0*/  @P2 BRA `(.L_x_17) ;  /* 0x0000000400a02947 */ /* 0x000fea0003800000 */
[----:B------:R-:W0:Y:S01]  /*0eb0*/  LDCU UR12, c[0x0][0x3b4] ;  /* 0x00007680ff0c77ac */ /* 0x000e220008000800 */
[----:B------:R-:W-:Y:S01]  /*0ec0*/  ISETP.GT.AND P0, PT, R2, UR7, PT ;  /* 0x0000000702007c0c */ /* 0x000fe2000bf04270 */
[----:B------:R-:W-:Y:S01]  /*0ed0*/  BSSY B3, `(.L_x_18) ;  /* 0x0000033000037945 */ /* 0x000fe20003800000 */
[----:B------:R-:W-:Y:S02]  /*0ee0*/  FMUL R25, R9, R25 ;  /* 0x0000001909197220 */ /* 0x000fe40000400000 */
[----:B0-----:R-:W-:-:S04]  /*0ef0*/  ISETP.GT.OR P2, PT, R16, UR12, P0 ;  /* 0x0000000c10007c0c */ /* 0x001fc80008744670 */
[----:B------:R-:W-:-:S04]  /*0f00*/  ISETP.LT.OR P2, PT, R13, UR6, P2 ;  /* 0x000000060d007c0c */ /* 0x000fc80009741670 */
[----:B------:R-:W-:-:S13]  /*0f10*/  ISETP.GT.OR P2, PT, R13, UR9, P2 ;  /* 0x000000090d007c0c */ /* 0x000fda0009744670 */
[----:B------:R-:W-:Y:S05]  /*0f20*/  @P2 BRA `(.L_x_19) ;  /* 0x0000000000b42947 */ /* 0x000fea0003800000 */
[----:B------:R-:W2:Y:S01]  /*0f30*/  LDG.E.CONSTANT R26, desc[UR18][R18.64] ;  /* 0x00000012121a7981 */ /* 0x000ea2000c1e9900 */
[----:B------:R-:W-:Y:S01]  /*0f40*/  FMUL R0, R8, R25 ;  /* 0x0000001908007220 */ /* 0x000fe20000400000 */
[----:B------:R-:W0:Y:S01]  /*0f50*/  LDCU UR12, c[0x0][0x3cc] ;  /* 0x00007980ff0c77ac */ /* 0x000e220008000800 */
[----:B------:R-:W-:Y:S01]  /*0f60*/  VIADD R27, R24, 0x1 ;  /* 0x00000001181b7836 */ /* 0x000fe20000000000 */
[----:B------:R-:W-:Y:S01]  /*0f70*/  BSSY.RECONVERGENT B4, `(.L_x_20) ;  /* 0x000000f000047945 */ /* 0x000fe20003800200 */
[----:B------:R-:W-:-:S04]  /*0f80*/  FMUL R3, R0, 0.0099999997764825820923 ;  /* 0x3c23d70a00037820 */ /* 0x000fc80000400000 */
[----:B------:R-:W-:Y:S01]  /*0f90*/  FMUL R3, R20, R3 ;  /* 0x0000000314037220 */ /* 0x000fe20000400000 */
[----:B--2---:R-:W1:Y:S08]  /*0fa0*/  MUFU.RCP R2, R26 ;  /* 0x0000001a00027308 */ /* 0x004e700000001000 */
[----:B------:R-:W2:Y:S01]  /*0fb0*/  FCHK P2, R3, R26 ;  /* 0x0000001a03007302 */ /* 0x000ea20000040000 */
[----:B-1----:R-:W-:-:S04]  /*0fc0*/  FFMA R23, -R26, R2, 1 ;  /* 0x3f8000001a177423 */ /* 0x002fc80000000102 */
[----:B------:R-:W-:Y:S01]  /*0fd0*/  FFMA R0, R2, R23, R2 ;  /* 0x0000001702007223 */ /* 0x000fe20000000002 */
[----:B0-----:R-:W-:-:S03]  /*0fe0*/  IMAD R2, R27, UR12, R12 ;  /* 0x0000000c1b027c24 */ /* 0x001fc6000f8e020c */
[----:B------:R-:W-:-:S04]  /*0ff0*/  FFMA R23, R3, R0, RZ ;  /* 0x0000000003177223 */ /* 0x000fc800000000ff */
[----:B------:R-:W-:-:S04]  /*1000*/  FFMA R22, -R26, R23, R3 ;  /* 0x000000171a167223 */ /* 0x000fc80000000103 */
[----:B------:R-:W-:Y:S01]  /*1010*/  FFMA R0, R0, R22, R23 ;  /* 0x0000001600007223 */ /* 0x000fe20000000017 */
[----:B--2---:R-:W-:Y:S06]  /*1020*/  @!P2 BRA `(.L_x_21) ;  /* 0x00000000000ca947 */ /* 0x004fec0003800000 */
[----:B------:R-:W-:Y:S01]  /*1030*/  IMAD.MOV.U32 R0, RZ, RZ, R26 ;  /* 0x000000ffff007224 */ /* 0x000fe200078e001a */
[----:B------:R-:W-:-:S07]  /*1040*/  MOV R22, 0x1060 ;  /* 0x0000106000167802 */ /* 0x000fce0000000f00 */
[----:B------:R-:W-:Y:S05]  /*1050*/  CALL.REL.NOINC `($__internal_0_$__cuda_sm3x_div_rn_noftz_f32_slowpath) ;  /* 0x0000000400487944 */ /* 0x000fea0003c00000 */
.L_x_21:
[----:B------:R-:W-:Y:S05]  /*1060*/  BSYNC.RECONVERGENT B4 ;  /* 0x0000000000047941 */ /* 0x000fea0003800200 */
.L_x_20:
        /* <DEDUP_REMOVED lines=9> */
.L_x_22:
        /* <DEDUP_REMOVED lines=16> */
.L_x_19:
[----:B------:R-:W-:Y:S05]  /*1200*/  BSYNC B3 ;  /* 0x0000000000037941 */ /* 0x000fea0003800000 */
.L_x_18:
[----:B------:R-:W0:Y:S01]  /*1210*/  LDCU UR12, c[0x0][0x3b4] ;  /* 0x00007680ff0c77ac */ /* 0x000e220008000800 */
[----:B------:R-:W1:Y:S01]  /*1220*/  LDCU UR13, c[0x0][0x3bc] ;  /* 0x00007780ff0d77ac */ /* 0x000e620008000800 */
[----:B0-----:R-:W-:-:S04]  /*1230*/  ISETP.GT.OR P0, PT, R16, UR12, P0 ;  /* 0x0000000c10007c0c */ /* 0x001fc80008704670 */
[----:B------:R-:W-:-:S04]  /*1240*/  ISETP.LT.OR P0, PT, R4, UR6, P0 ;  /* 0x0000000604007c0c */ /* 0x000fc80008701670 */
[----:B-1----:R-:W-:-:S13]  /*1250*/  ISETP.GT.OR P0, PT, R13, UR13, P0 ;  /* 0x0000000d0d007c0c */ /* 0x002fda0008704670 */
[----:B------:R-:W-:Y:S05]  /*1260*/  @P0 BRA `(.L_x_17) ;  /* 0x0000000000b00947 */ /* 0x000fea0003800000 */
[----:B------:R-:W2:Y:S01]  /*1270*/  LDG.E.CONSTANT R22, desc[UR18][R18.64] ;  /* 0x0000001212167981 */ /* 0x000ea2000c1e9900 */
[----:B------:R-:W-:Y:S01]  /*1280*/  FMUL R25, R7, R25 ;  /* 0x0000001907197220 */ /* 0x000fe20000400000 */
[----:B------:R-:W0:Y:S01]  /*1290*/  LDCU UR12, c[0x0][0x3cc] ;  /* 0x00007980ff0c77ac */ /* 0x000e220008000800 */
[----:B------:R-:W-:Y:S02]  /*12a0*/  BSSY.RECONVERGENT B3, `(.L_x_23) ;  /* 0x000000f000037945 */ /* 0x000fe40003800200 */
[----:B------:R-:W-:-:S04]  /*12b0*/  FMUL R3, R25, 0.0099999997764825820923 ;  /* 0x3c23d70a19037820 */ /* 0x000fc80000400000 */
[----:B------:R-:W-:Y:S01]  /*12c0*/  FMUL R3, R20, R3 ;  /* 0x0000000314037220 */ /* 0x000fe20000400000 */
[----:B0-----:R-:W-:Y:S01]  /*12d0*/  IADD3 R21, PT, PT, R4, UR12, R21 ;  /* 0x0000000c04157c10 */ /* 0x001fe2000fffe015 */
        /* <DEDUP_REMOVED lines=11> */
.L_x_24:
[----:B------:R-:W-:Y:S05]  /*1390*/  BSYNC.RECONVERGENT B3 ;  /* 0x0000000000037941 */ /* 0x000fea0003800200 */
.L_x_23:
        /* <DEDUP_REMOVED lines=9> */
.L_x_25:
        /* <DEDUP_REMOVED lines=16> */
.L_x_17:
[----:B------:R-:W-:Y:S05]  /*1530*/  BSYNC B2 ;  /* 0x0000000000027941 */ /* 0x000fea0003800000 */
.L_x_16:
[----:B------:R-:W-:Y:S01]  /*1540*/  HFMA2 R0, -RZ, RZ, 0, 5.9604644775390625e-08 ;  /* 0x00000001ff007431 */ /* 0x000fe200000001ff */
[----:B------:R-:W-:Y:S01]  /*1550*/  PLOP3.LUT P0, PT, PT, PT, PT, 0x8, 0x80 ;  /* 0x000000000080781c */ /* 0x000fe20003f0e170 */
[----:B------:R-:W-:-:S12]  /*1560*/  @P1 BRA `(.L_x_26) ;  /* 0xfffffff000741947 */ /* 0x000fd8000383ffff */
[----:B------:R-:W-:Y:S05]  /*1570*/  EXIT ;  /* 0x000000000000794d */ /* 0x000fea0003800000 */
        .weak           $__internal_0_$__cuda_sm3x_div_rn_noftz_f32_slowpath
        .type           $__internal_0_$__cuda_sm3x_div_rn_noftz_f32_slowpath,@function
        .size           $__internal_0_$__cuda_sm3x_div_rn_noftz_f32_slowpath,(.L_x_71 - $__internal_0_$__cuda_sm3x_div_rn_noftz_f32_slowpath)
$__internal_0_$__cuda_sm3x_div_rn_noftz_f32_slowpath:
[----:B------:R-:W-:Y:S01]  /*1580*/  SHF.R.U32.HI R23, RZ, 0x17, R0 ;  /* 0x00000017ff177819 */ /* 0x000fe20000011600 */
[----:B------:R-:W-:Y:S01]  /*1590*/  BSSY.RECONVERGENT B0, `(.L_x_27) ;  /* 0x0000063000007945 */ /* 0x000fe20003800200 */
[----:B------:R-:W-:Y:S02]  /*15a0*/  SHF.R.U32.HI R29, RZ, 0x17, R3 ;  /* 0x00000017ff1d7819 */ /* 0x000fe40000011603 */
[----:B------:R-:W-:Y:S02]  /*15b0*/  LOP3.LUT R23, R23, 0xff, RZ, 0xc0, !PT ;  /* 0x000000ff17177812 */ /* 0x000fe400078ec0ff */
[----:B------:R-:W-:-:S03]  /*15c0*/  LOP3.LUT R29, R29, 0xff, RZ, 0xc0, !PT ;  /* 0x000000ff1d1d7812 */ /* 0x000fc600078ec0ff */
[----:B------:R-:W-:Y:S02]  /*15d0*/  VIADD R30, R23, 0xffffffff ;  /* 0xffffffff171e7836 */ /* 0x000fe40000000000 */
[----:B------:R-:W-:-:S03]  /*15e0*/  VIADD R27, R29, 0xffffffff ;  /* 0xffffffff1d1b7836 */ /* 0x000fc60000000000 */
[----:B------:R-:W-:-:S04]  /*15f0*/  ISETP.GT.U32.AND P3, PT, R30, 0xfd, PT ;  /* 0x000000fd1e00780c */ /* 0x000fc80003f64070 */
[----:B------:R-:W-:-:S13]  /*1600*/  ISETP.GT.U32.OR P3, PT, R27, 0xfd, P3 ;  /* 0x000000fd1b00780c */ /* 0x000fda0001f64470 */
[----:B------:R-:W-:Y:S01]  /*1610*/  @!P3 IMAD.MOV.U32 R27, RZ, RZ, RZ ;  /* 0x000000ffff1bb224 */ /* 0x000fe200078e00ff */
[----:B------:R-:W-:Y:S06]  /*1620*/  @!P3 BRA `(.L_x_28) ;  /* 0x000000000060b947 */ /* 0x000fec0003800000 */
[----:B------:R-:W-:Y:S02]  /*1630*/  FSETP.GTU.FTZ.AND P3, PT, |R3|, +INF , PT ;  /* 0x7f8000000300780b */ /* 0x000fe40003f7c200 */
[----:B------:R-:W-:-:S04]  /*1640*/  FSETP.GTU.FTZ.AND P4, PT, |R0|, +INF , PT ;  /* 0x7f8000000000780b */ /* 0x000fc80003f9c200 */
[----:B------:R-:W-:-:S13]  /*1650*/  PLOP3.LUT P3, PT, P3, P4, PT, 0xf8, 0x8f ;  /* 0x00000000008f781c */ /* 0x000fda0001f69f70 */
[----:B------:R-:W-:Y:S05]  /*1660*/  @P3 BRA `(.L_x_29) ;  /* 0x0000000400503947 */ /* 0x000fea0003800000 */
[----:B------:R-:W-:-:S13]  /*1670*/  LOP3.LUT P3, RZ, R0, 0x7fffffff, R3, 0xc8, !PT ;  /* 0x7fffffff00ff7812 */ /* 0x000fda000786c803 */
[----:B------:R-:W-:Y:S05]  /*1680*/  @!P3 BRA `(.L_x_30) ;  /* 0x000000040040b947 */ /* 0x000fea0003800000 */
[C---:B------:R-:W-:Y:S02]  /*1690*/  FSETP.NEU.FTZ.AND P5, PT, |R3|.reuse, +INF , PT ;  /* 0x7f8000000300780b */ /* 0x040fe40003fbd200 */
[----:B------:R-:W-:Y:S02]  /*16a0*/  FSETP.NEU.FTZ.AND P4, PT, |R0|, +INF , PT ;  /* 0x7f8000000000780b */ /* 0x000fe40003f9d200 */
[----:B------:R-:W-:-:S11]  /*16b0*/  FSETP.NEU.FTZ.AND P3, PT, |R3|, +INF , PT ;  /* 0x7f8000000300780b */ /* 0x000fd60003f7d200 */
[----:B------:R-:W-:Y:S05]  /*16c0*/  @!P4 BRA !P5, `(.L_x_30) ;  /* 0x000000040030c947 */ /* 0x000fea0006800000 */
[----:B------:R-:W-:-:S04]  /*16d0*/  LOP3.LUT P5, RZ, R3, 0x7fffffff, RZ, 0xc0, !PT ;  /* 0x7fffffff03ff7812 */ /* 0x000fc800078ac0ff */
[----:B------:R-:W-:-:S13]  /*16e0*/  PLOP3.LUT P4, PT, P4, P5, PT, 0x2f, 0xf2 ;  /* 0x0000000000f2781c */ /* 0x000fda000278a577 */
[----:B------:R-:W-:Y:S05]  /*16f0*/  @P4 BRA `(.L_x_31) ;  /* 0x00000004001c4947 */ /* 0x000fea0003800000 */
[----:B------:R-:W-:-:S04]  /*1700*/  LOP3.LUT P4, RZ, R0, 0x7fffffff, RZ, 0xc0, !PT ;  /* 0x7fffffff00ff7812 */ /* 0x000fc8000788c0ff */
[----:B------:R-:W-:-:S13]  /*1710*/  PLOP3.LUT P3, PT, P3, P4, PT, 0x2f, 0xf2 ;  /* 0x0000000000f2781c */ /* 0x000fda0001f68577 */
[----:B------:R-:W-:Y:S05]  /*1720*/  @P3 BRA `(.L_x_32) ;  /* 0x0000000400043947 */ /* 0x000fea0003800000 */
[----:B------:R-:W-:Y:S02]  /*1730*/  IADD3 R27, PT, PT, R29, -0x1, RZ ;  /* 0xffffffff1d1b7810 */ /* 0x000fe40007ffe0ff */
[----:B------:R-:W-:Y:S02]  /*1740*/  ISETP.GE.AND P4, PT, R30, RZ, PT ;  /* 0x000000ff1e00720c */ /* 0x000fe40003f86270 */
[----:B------:R-:W-:-:S11]  /*1750*/  ISETP.GE.AND P3, PT, R27, RZ, PT ;  /* 0x000000ff1b00720c */ /* 0x000fd60003f66270 */
[----:B------:R-:W-:Y:S02]  /*1760*/  @!P4 FFMA R0, R0, 1.84467440737095516160e+19, RZ ;  /* 0x5f8000000000c823 */ /* 0x000fe400000000ff */
[----:B------:R-:W-:Y:S02]  /*1770*/  @P3 IMAD.MOV.U32 R27, RZ, RZ, RZ ;  /* 0x000000ffff1b3224 */ /* 0x000fe400078e00ff */
[----:B------:R-:W-:Y:S01]  /*1780*/  @!P3 FFMA R3, R3, 1.84467440737095516160e+19, RZ ;  /* 0x5f8000000303b823 */ /* 0x000fe200000000ff */
[----:B------:R-:W-:-:S04]  /*1790*/  @!P3 IMAD.MOV.U32 R27, RZ, RZ, -0x40 ;  /* 0xffffffc0ff1bb424 */ /* 0x000fc800078e00ff */
[----:B------:R-:W-:-:S07]  /*17a0*/  @!P4 VIADD R27, R27, 0x40 ;  /* 0x000000401b1bc836 */ /* 0x000fce0000000000 */
.L_x_28:
[----:B------:R-:W-:Y:S01]  /*17b0*/  LEA R33, R23, 0xc0800000, 0x17 ;  /* 0xc080000017217811 */ /* 0x000fe200078eb8ff */
[----:B------:R-:W-:Y:S01]  /*17c0*/  VIADD R32, R29, 0xffffff81 ;  /* 0xffffff811d207836 */ /* 0x000fe20000000000 */
[----:B------:R-:W-:Y:S02]  /*17d0*/  BSSY.RECONVERGENT B1, `(.L_x_33) ;  /* 0x0000035000017945 */ /* 0x000fe40003800200 */
[----:B------:R-:W-:Y:S01]  /*17e0*/  IADD3 R33, PT, PT, -R33, R0, RZ ;  /* 0x0000000021217210 */ /* 0x000fe20007ffe1ff */
[C---:B------:R-:W-:Y:S01]  /*17f0*/  IMAD R0, R32.reuse, -0x800000, R3 ;  /* 0xff80000020007824 */ /* 0x040fe200078e0203 */
[----:B------:R-:W-:Y:S02]  /*1800*/  IADD3 R32, PT, PT, R32, 0x7f, -R23 ;  /* 0x0000007f20207810 */ /* 0x000fe40007ffe817 */
[----:B------:R-:W0:Y:S01]  /*1810*/  MUFU.RCP R30, R33 ;  /* 0x00000021001e7308 */ /* 0x000e220000001000 */
[----:B------:R-:W-:Y:S02]  /*1820*/  FADD.FTZ R31, -R33, -RZ ;  /* 0x800000ff211f7221 */ /* 0x000fe40000010100 */
[----:B------:R-:W-:-:S02]  /*1830*/  IMAD.IADD R27, R32, 0x1, R27 ;  /* 0x00000001201b7824 */ /* 0x000fc400078e021b */
[----:B0-----:R-:W-:-:S04]  /*1840*/  FFMA R29, R30, R31, 1 ;  /* 0x3f8000001e1d7423 */ /* 0x001fc8000000001f */
[----:B------:R-:W-:-:S04]  /*1850*/  FFMA R29, R30, R29, R30 ;  /* 0x0000001d1e1d7223 */ /* 0x000fc8000000001e */
[----:B------:R-:W-:-:S04]  /*1860*/  FFMA R30, R0, R29, RZ ;  /* 0x0000001d001e7223 */ /* 0x000fc800000000ff */
[----:B------:R-:W-:-:S04]  /*1870*/  FFMA R3, R31, R30, R0 ;  /* 0x0000001e1f037223 */ /* 0x000fc80000000000 */
[----:B------:R-:W-:-:S04]  /*1880*/  FFMA R30, R29, R3, R30 ;  /* 0x000000031d1e7223 */ /* 0x000fc8000000001e */
[----:B------:R-:W-:-:S04]  /*1890*/  FFMA R31, R31, R30, R0 ;  /* 0x0000001e1f1f7223 */ /* 0x000fc80000000000 */
[----:B------:R-:W-:-:S05]  /*18a0*/  FFMA R0, R29, R31, R30 ;  /* 0x0000001f1d007223 */ /* 0x000fca000000001e */
[----:B------:R-:W-:-:S04]  /*18b0*/  SHF.R.U32.HI R3, RZ, 0x17, R0 ;  /* 0x00000017ff037819 */ /* 0x000fc80000011600 */
[----:B------:R-:W-:-:S05]  /*18c0*/  LOP3.LUT R32, R3, 0xff, RZ, 0xc0, !PT ;  /* 0x000000ff03207812 */ /* 0x000fca00078ec0ff */
[----:B------:R-:W-:-:S05]  /*18d0*/  IMAD.IADD R3, R32, 0x1, R27 ;  /* 0x0000000120037824 */ /* 0x000fca00078e021b */
[----:B------:R-:W-:-:S04]  /*18e0*/  IADD3 R23, PT, PT, R3, -0x1, RZ ;  /* 0xffffffff03177810 */ /* 0x000fc80007ffe0ff */
[----:B------:R-:W-:-:S13]  /*18f0*/  ISETP.GE.U32.AND P3, PT, R23, 0xfe, PT ;  /* 0x000000fe1700780c */ /* 0x000fda0003f66070 */
[----:B------:R-:W-:Y:S05]  /*1900*/  @!P3 BRA `(.L_x_34) ;  /* 0x000000000080b947 */ /* 0x000fea0003800000 */
[----:B------:R-:W-:-:S13]  /*1910*/  ISETP.GT.AND P3, PT, R3, 0xfe, PT ;  /* 0x000000fe0300780c */ /* 0x000fda0003f64270 */
[----:B------:R-:W-:Y:S05]  /*1920*/  @P3 BRA `(.L_x_35) ;  /* 0x00000000006c3947 */ /* 0x000fea0003800000 */
[----:B------:R-:W-:-:S13]  /*1930*/  ISETP.GE.AND P3, PT, R3, 0x1, PT ;  /* 0x000000010300780c */ /* 0x000fda0003f66270 */
[----:B------:R-:W-:Y:S05]  /*1940*/  @P3 BRA `(.L_x_36) ;  /* 0x0000000000743947 */ /* 0x000fea0003800000 */
[----:B------:R-:W-:Y:S02]  /*1950*/  ISETP.GE.AND P3, PT, R3, -0x18, PT ;  /* 0xffffffe80300780c */ /* 0x000fe40003f66270 */
[----:B------:R-:W-:-:S11]  /*1960*/  LOP3.LUT R0, R0, 0x80000000, RZ, 0xc0, !PT ;  /* 0x8000000000007812 */ /* 0x000fd600078ec0ff */
[----:B------:R-:W-:Y:S05]  /*1970*/  @!P3 BRA `(.L_x_36) ;  /* 0x000000000068b947 */ /* 0x000fea0003800000 */
[CCC-:B------:R-:W-:Y:S01]  /*1980*/  FFMA.RZ R23, R29.reuse, R31.reuse, R30.reuse ;  /* 0x0000001f1d177223 */ /* 0x1c0fe2000000c01e */
[CCC-:B------:R-:W-:Y:S01]  /*1990*/  FFMA.RP R27, R29.reuse, R31.reuse, R30.reuse ;  /* 0x0000001f1d1b7223 */ /* 0x1c0fe2000000801e */
[----:B------:R-:W-:Y:S01]  /*19a0*/  FFMA.RM R30, R29, R31, R30 ;  /* 0x0000001f1d1e7223 */ /* 0x000fe2000000401e */
[C---:B------:R-:W-:Y:S01]  /*19b0*/  VIADD R29, R3.reuse, 0x20 ;  /* 0x00000020031d7836 */ /* 0x040fe20000000000 */
[----:B------:R-:W-:Y:S02]  /*19c0*/  ISETP.NE.AND P5, PT, R3, RZ, PT ;  /* 0x000000ff0300720c */ /* 0x000fe40003fa5270 */
[----:B------:R-:W-:Y:S02]  /*19d0*/  LOP3.LUT R23, R23, 0x7fffff, RZ, 0xc0, !PT ;  /* 0x007fffff17177812 */ /* 0x000fe400078ec0ff */
[----:B------:R-:W-:Y:S01]  /*19e0*/  ISETP.NE.AND P4, PT, R3, RZ, PT ;  /* 0x000000ff0300720c */ /* 0x000fe20003f85270 */
[----:B------:R-:W-:Y:S01]  /*19f0*/  IMAD.MOV R3, RZ, RZ, -R3 ;  /* 0x000000ffff037224 */ /* 0x000fe200078e0a03 */
[----:B------:R-:W-:-:S02]  /*1a00*/  LOP3.LUT R32, R23, 0x800000, RZ, 0xfc, !PT ;  /* 0x0080000017207812 */ /* 0x000fc400078efcff */
[----:B------:R-:W-:Y:S02]  /*1a10*/  FSETP.NEU.FTZ.AND P3, PT, R27, R30, PT ;  /* 0x0000001e1b00720b */ /* 0x000fe40003f7d000 */
[----:B------:R-:W-:Y:S02]  /*1a20*/  SHF.L.U32 R29, R32, R29, RZ ;  /* 0x0000001d201d7219 */ /* 0x000fe400000006ff */
[----:B------:R-:W-:Y:S02]  /*1a30*/  SEL R3, R3, RZ, P5 ;  /* 0x000000ff03037207 */ /* 0x000fe40002800000 */
[----:B------:R-:W-:Y:S02]  /*1a40*/  ISETP.NE.AND P4, PT, R29, RZ, P4 ;  /* 0x000000ff1d00720c */ /* 0x000fe40002785270 */
[----:B------:R-:W-:Y:S02]  /*1a50*/  SHF.R.U32.HI R32, RZ, R3, R32 ;  /* 0x00000003ff207219 */ /* 0x000fe40000011620 */
[----:B------:R-:W-:-:S02]  /*1a60*/  PLOP3.LUT P3, PT, P3, P4, PT, 0xf8, 0x8f ;  /* 0x00000000008f781c */ /* 0x000fc40001f69f70 */
[----:B------:R-:W-:Y:S02]  /*1a70*/  SHF.R.U32.HI R3, RZ, 0x1, R32 ;  /* 0x00000001ff037819 */ /* 0x000fe40000011620 */
[----:B------:R-:W-:-:S04]  /*1a80*/  SEL R30, RZ, 0x1, !P3 ;  /* 0x00000001ff1e7807 */ /* 0x000fc80005800000 */
[----:B------:R-:W-:-:S04]  /*1a90*/  LOP3.LUT R23, R30, 0x1, R3, 0xf8, !PT ;  /* 0x000000011e177812 */ /* 0x000fc800078ef803 */
[----:B------:R-:W-:-:S05]  /*1aa0*/  LOP3.LUT R32, R23, R32, RZ, 0xc0, !PT ;  /* 0x0000002017207212 */ /* 0x000fca00078ec0ff */
[----:B------:R-:W-:-:S05]  /*1ab0*/  IMAD.IADD R3, R3, 0x1, R32 ;  /* 0x0000000103037824 */ /* 0x000fca00078e0220 */
[----:B------:R-:W-:Y:S01]  /*1ac0*/  LOP3.LUT R0, R3, R0, RZ, 0xfc, !PT ;  /* 0x0000000003007212 */ /* 0x000fe200078efcff */
[----:B------:R-:W-:Y:S06]  /*1ad0*/  BRA `(.L_x_36) ;  /* 0x0000000000107947 */ /* 0x000fec0003800000 */
.L_x_35:
[----:B------:R-:W-:-:S04]  /*1ae0*/  LOP3.LUT R0, R0, 0x80000000, RZ, 0xc0, !PT ;  /* 0x8000000000007812 */ /* 0x000fc800078ec0ff */
[----:B------:R-:W-:Y:S01]  /*1af0*/  LOP3.LUT R0, R0, 0x7f800000, RZ, 0xfc, !PT ;  /* 0x7f80000000007812 */ /* 0x000fe200078efcff */
[----:B------:R-:W-:Y:S06]  /*1b00*/  BRA `(.L_x_36) ;  /* 0x0000000000047947 */ /* 0x000fec0003800000 */
.L_x_34:
[----:B------:R-:W-:-:S07]  /*1b10*/  LEA R0, R27, R0, 0x17 ;  /* 0x000000001b007211 */ /* 0x000fce00078eb8ff */
.L_x_36:
[----:B------:R-:W-:Y:S05]  /*1b20*/  BSYNC.RECONVERGENT B1 ;  /* 0x0000000000017941 */ /* 0x000fea0003800200 */
.L_x_33:
[----:B------:R-:W-:Y:S05]  /*1b30*/  BRA `(.L_x_37) ;  /* 0x0000000000207947 */ /* 0x000fea0003800000 */
.L_x_32:
[----:B------:R-:W-:-:S04]  /*1b40*/  LOP3.LUT R0, R0, 0x80000000, R3, 0x48, !PT ;  /* 0x8000000000007812 */ /* 0x000fc800078e4803 */
[----:B------:R-:W-:Y:S01]  /*1b50*/  LOP3.LUT R0, R0, 0x7f800000, RZ, 0xfc, !PT ;  /* 0x7f80000000007812 */ /* 0x000fe200078efcff */
[----:B------:R-:W-:Y:S06]  /*1b60*/  BRA `(.L_x_37) ;  /* 0x0000000000147947 */ /* 0x000fec0003800000 */
.L_x_31:
[----:B------:R-:W-:Y:S01]  /*1b70*/  LOP3.LUT R0, R0, 0x80000000, R3, 0x48, !PT ;  /* 0x8000000000007812 */ /* 0x000fe200078e4803 */
[----:B------:R-:W-:Y:S06]  /*1b80*/  BRA `(.L_x_37) ;  /* 0x00000000000c7947 */ /* 0x000fec0003800000 */
.L_x_30:
[----:B------:R-:W0:Y:S01]  /*1b90*/  MUFU.RSQ R0, -QNAN ;  /* 0xffc0000000007908 */ /* 0x000e220000001400 */
[----:B------:R-:W-:Y:S05]  /*1ba0*/  BRA `(.L_x_37) ;  /* 0x0000000000047947 */ /* 0x000fea0003800000 */
.L_x_29:
[----:B------:R-:W-:-:S07]  /*1bb0*/  FADD.FTZ R0, R3, R0 ;  /* 0x0000000003007221 */ /* 0x000fce0000010000 */
.L_x_37:
[----:B------:R-:W-:Y:S05]  /*1bc0*/  BSYNC.RECONVERGENT B0 ;  /* 0x0000000000007941 */ /* 0x000fea0003800200 */
.L_x_27:
[----:B------:R-:W-:-:S04]  /*1bd0*/  IMAD.MOV.U32 R23, RZ, RZ, 0x0 ;  /* 0x00000000ff177424 */ /* 0x000fc800078e00ff */
[----:B0-----:R-:W-:Y:S05]  /*1be0*/  RET.REL.NODEC R22 `(_Z33source_injection_kernel_optimizedP6__halfPKfS2_S2_iiiiiiiiiiiiiffffff) ;  /* 0xffffffe416047950 */ /* 0x001fea0003c3ffff */
.L_x_38:
[----:B------:R-:W-:-:S00]  /*1bf0*/  BRA `(.L_x_38) ;  /* 0xfffffffc00fc7947 */ /* 0x000fc0000383ffff */
[----:B------:R-:W-:-:S00]  /*1c00*/  NOP ;  /* 0x0000000000007918 */ /* 0x000fc00000000000 */
[----:B------:R-:W-:-:S00]  /*1c10*/  NOP ;  /* 0x0000000000007918 */ /* 0x000fc00000000000 */
[----:B------:R-:W-:-:S00]  /*1c20*/  NOP ;  /* 0x0000000000007918 */ /* 0x000fc00000000000 */
[----:B------:R-:W-:-:S00]  /*1c30*/  NOP ;  /* 0x0000000000007918 */ /* 0x000fc00000000000 */
[----:B------:R-:W-:-:S00]  /*1c40*/  NOP ;  /* 0x0000000000007918 */ /* 0x000fc00000000000 */
[----:B------:R-:W-:-:S00]  /*1c50*/  NOP ;  /* 0x0000000000007918 */ /* 0x000fc00000000000 */
[----:B------:R-:W-:-:S00]  /*1c60*/  NOP ;  /* 0x0000000000007918 */ /* 0x000fc00000000000 */
[----:B------:R-:W-:-:S00]  /*1c70*/  NOP ;  /* 0x0000000000007918 */ /* 0x000fc00000000000 */
.L_x_71:


//--------------------- .text._Z20convert_fp16_to_fp32PK6__halfPfi --------------------------
	.section	.text._Z20convert_fp16_to_fp32PK6__halfPfi,"ax",@progbits
	.align	128
        .global         _Z20convert_fp16_to_fp32PK6__halfPfi
        .type           _Z20convert_fp16_to_fp32PK6__halfPfi,@function
        .size           _Z20convert_fp16_to_fp32PK6__halfPfi,(.L_x_75 - _Z20convert_fp16_to_fp32PK6__halfPfi)
        .other          _Z20convert_fp16_to_fp32PK6__halfPfi,@"STO_CUDA_ENTRY STV_DEFAULT"
_Z20convert_fp16_to_fp32PK6__halfPfi:
.text._Z20convert_fp16_to_fp32PK6__halfPfi:
[----:B------:R-:W-:Y:S01]  /*0000*/  LDC R1, c[0x0][0x37c] ;  /* 0x0000df00ff017b82 */ /* 0x000fe20000000800 */
[----:B------:R-:W0:Y:S07]  /*0010*/  S2R R0, SR_TID.X ;  /* 0x0000000000007919 */ /* 0x000e2e0000002100 */
[----:B------:R-:W0:Y:S01]  /*0020*/  S2UR UR4, SR_CTAID.X ;  /* 0x00000000000479c3 */ /* 0x000e220000002500 */
[----:B------:R-:W1:Y:S07]  /*0030*/  LDCU UR5, c[0x0][0x390] ;  /* 0x00007200ff0577ac */ /* 0x000e6e0008000800 */
[----:B------:R-:W0:Y:S02]  /*0040*/  LDC R7, c[0x0][0x360] ;  /* 0x0000d800ff077b82 */ /* 0x000e240000000800 */
[----:B0-----:R-:W-:-:S05]  /*0050*/  IMAD R7, R7, UR4, R0 ;  /* 0x0000000407077c24 */ /* 0x001fca000f8e0200 */
[----:B-1----:R-:W-:-:S13]  /*0060*/  ISETP.GE.AND P0, PT, R7, UR5, PT ;  /* 0x0000000507007c0c */ /* 0x002fda000bf06270 */
[----:B------:R-:W-:Y:S05]  /*0070*/  @P0 EXIT ;  /* 0x000000000000094d */ /* 0x000fea0003800000 */
[----:B------:R-:W0:Y:S01]  /*0080*/  LDC.64 R2, c[0x0][0x380] ;  /* 0x0000e000ff027b82 */ /* 0x000e220000000a00 */
[----:B------:R-:W1:Y:S07]  /*0090*/  LDCU.64 UR4, c[0x0][0x358] ;  /* 0x00006b00ff0477ac */ /* 0x000e6e0008000a00 */
[----:B------:R-:W2:Y:S01]  /*00a0*/  LDC.64 R4, c[0x0][0x388] ;  /* 0x0000e200ff047b82 */ /* 0x000ea20000000a00 */
[----:B0-----:R-:W-:-:S06]  /*00b0*/  IMAD.WIDE R2, R7, 0x2, R2 ;  /* 0x0000000207027825 */ /* 0x001fcc00078e0202 */
[----:B-1----:R-:W3:Y:S01]  /*00c0*/  LDG.E.U16.CONSTANT R2, desc[UR4][R2.64] ;  /* 0x0000000402027981 */ /* 0x002ee2000c1e9500 */
[----:B--2---:R-:W-:-:S04]  /*00d0*/  IMAD.WIDE R4, R7, 0x4, R4 ;  /* 0x0000000407047825 */ /* 0x004fc800078e0204 */
[----:B---3--:R-:W-:-:S05]  /*00e0*/  HADD2.F32 R7, -RZ, R2.H0_H0 ;  /* 0x20000002ff077230 */ /* 0x008fca0000004100 */
[----:B------:R-:W-:Y:S01]  /*00f0*/  STG.E desc[UR4][R4.64], R7 ;  /* 0x0000000704007986 */ /* 0x000fe2000c101904 */
[----:B------:R-:W-:Y:S05]  /*0100*/  EXIT ;  /* 0x000000000000794d */ /* 0x000fea0003800000 */
.L_x_39:
        /* <DEDUP_REMOVED lines=15> */
.L_x_75:


//--------------------- .text._Z20convert_fp32_to_fp16PKfP6__halfi --------------------------
	.section	.text._Z20convert_fp32_to_fp16PKfP6__halfi,"ax",@progbits
	.align	128
        .global         _Z20convert_fp32_to_fp16PKfP6__halfi
        .type           _Z20convert_fp32_to_fp16PKfP6__halfi,@function
        .size           _Z20convert_fp32_to_fp16PKfP6__halfi,(.L_x_76 - _Z20convert_fp32_to_fp16PKfP6__halfi)
        .other          _Z20convert_fp32_to_fp16PKfP6__halfi,@"STO_CUDA_ENTRY STV_DEFAULT"
_Z20convert_fp32_to_fp16PKfP6__halfi:
.text._Z20convert_fp32_to_fp16PKfP6__halfi:
        /* <DEDUP_REMOVED lines=12> */
[----:B-1----:R-:W3:Y:S01]  /*00c0*/  LDG.E.CONSTANT R2, desc[UR4][R2.64] ;  /* 0x0000000402027981 */ /* 0x002ee2000c1e9900 */
[----:B--2---:R-:W-:Y:S01]  /*00d0*/  IMAD.WIDE R4, R7, 0x2, R4 ;  /* 0x0000000207047825 */ /* 0x004fe200078e0204 */
[----:B---3--:R-:W-:-:S05]  /*00e0*/  F2FP.F16.F32.PACK_AB R0, RZ, R2 ;  /* 0x00000002ff00723e */ /* 0x008fca00000000ff */
[----:B------:R-:W-:Y:S01]  /*00f0*/  STG.E.U16 desc[UR4][R4.64], R0 ;  /* 0x0000000004007986 */ /* 0x000fe2000c101504 */
[----:B------:R-:W-:Y:S05]  /*0100*/  EXIT ;  /* 0x000000000000794d */ /* 0x000fea0003800000 */
.L_x_40:
        /* <DEDUP_REMOVED lines=15> */
.L_x_76:


//--------------------- .text._Z27wave_kernel_half2_optimizedP6__halfS0_S0_PKfiiiiiiiiiffff --------------------------
	.section	.text._Z27wave_kernel_half2_optimizedP6__halfS0_S0_PKfiiiiiiiiiffff,"ax",@progbits
	.align	128
        .global         _Z27wave_kernel_half2_optimizedP6__halfS0_S0_PKfiiiiiiiiiffff
        .type           _Z27wave_kernel_half2_optimizedP6__halfS0_S0_PKfiiiiiiiiiffff,@function
        .size           _Z27wave_kernel_half2_optimizedP6__halfS0_S0_PKfiiiiiiiiiffff,(.L_x_72 - _Z27wave_kernel_half2_optimizedP6__halfS0_S0_PKfiiiiiiiiiffff)
        .other          _Z27wave_kernel_half2_optimizedP6__halfS0_S0_PKfiiiiiiiiiffff,@"STO_CUDA_ENTRY STV_DEFAULT"
_Z27wave_kernel_half2_optimizedP6__halfS0_S0_PKfiiiiiiiiiffff:
.text._Z27wave_kernel_half2_optimizedP6__halfS0_S0_PKfiiiiiiiiiffff:
[----:B------:R-:W-:Y:S01]  /*0000*/  LDC R1, c[0x0][0x37c] ;  /* 0x0000df00ff017b82 */ /* 0x000fe20000000800 */
[----:B------:R-:W0:Y:S07]  /*0010*/  S2R R3, SR_TID.Z ;  /* 0x0000000000037919 */ /* 0x000e2e0000002300 */
[----:B------:R-:W0:Y:S01]  /*0020*/  S2UR UR4, SR_CTAID.Z ;  /* 0x00000000000479c3 */ /* 0x000e220000002700 */
[----:B------:R-:W1:Y:S07]  /*0030*/  LDCU.64 UR6, c[0x0][0x3b0] ;  /* 0x00007600ff0677ac */ /* 0x000e6e0008000a00 */
[----:B------:R-:W0:Y:S02]  /*0040*/  LDC R0, c[0x0][0x368] ;  /* 0x0000da00ff007b82 */ /* 0x000e240000000800 */
[----:B0-----:R-:W-:-:S05]  /*0050*/  IMAD R0, R0, UR4, R3 ;  /* 0x0000000400007c24 */ /* 0x001fca000f8e0203 */
[----:B-1----:R-:W-:-:S04]  /*0060*/  LEA R5, R0, UR7, 0x1 ;  /* 0x0000000700057c11 */ /* 0x002fc8000f8e08ff */
[----:B------:R-:W-:-:S13]  /*0070*/  ISETP.GE.AND P0, PT, R5, UR6, PT ;  /* 0x0000000605007c0c */ /* 0x000fda000bf06270 */
[----:B------:R-:W-:Y:S05]  /*0080*/  @P0 EXIT ;  /* 0x000000000000094d */ /* 0x000fea0003800000 */
[----:B------:R-:W0:Y:S01]  /*0090*/  S2R R0, SR_TID.X ;  /* 0x0000000000007919 */ /* 0x000e220000002100 */
[----:B------:R-:W0:Y:S01]  /*00a0*/  LDCU UR4, c[0x0][0x360] ;  /* 0x00006c00ff0477ac */ /* 0x000e220008000800 */
[----:B------:R-:W1:Y:S01]  /*00b0*/  LDC R11, c[0x0][0x3a4] ;  /* 0x0000e900ff0b7b82 */ /* 0x000e620000000800 */
[----:B------:R-:W0:Y:S01]  /*00c0*/  S2R R7, SR_CTAID.X ;  /* 0x0000000000077919 */ /* 0x000e220000002500 */
[----:B------:R-:W2:Y:S01]  /*00d0*/  LDCU UR5, c[0x0][0x364] ;  /* 0x00006c80ff0577ac */ /* 0x000ea20008000800 */
[----:B------:R-:W2:Y:S01]  /*00e0*/  S2R R4, SR_TID.Y ;  /* 0x0000000000047919 */ /* 0x000ea20000002200 */
[----:B------:R-:W3:Y:S04]  /*00f0*/  LDCU UR6, c[0x0][0x3ac] ;  /* 0x00007580ff0677ac */ /* 0x000ee80008000800 */
[----:B------:R-:W4:Y:S01]  /*0100*/  LDC.64 R2, c[0x0][0x3c0] ;  /* 0x0000f000ff027b82 */ /* 0x000f220000000a00 */
[----:B------:R-:W2:Y:S01]  /*0110*/  S2R R9, SR_CTAID.Y ;  /* 0x0000000000097919 */ /* 0x000ea20000002600 */
[----:B------:R-:W4:Y:S06]  /*0120*/  LDCU UR7, c[0x0][0x3bc] ;  /* 0x00007780ff0777ac */ /* 0x000f2c0008000800 */
[----:B------:R-:W3:Y:S01]  /*0130*/  LDC.64 R24, c[0x0][0x390] ;  /* 0x0000e400ff187b82 */ /* 0x000ee20000000a00 */
[----:B----4-:R-:W-:-:S02]  /*0140*/  IMAD R26, R2, UR7, RZ ;  /* 0x00000007021a7c24 */ /* 0x010fc4000f8e02ff */
[----:B0-----:R-:W-:-:S05]  /*0150*/  IMAD R0, R7, UR4, R0 ;  /* 0x0000000407007c24 */ /* 0x001fca000f8e0200 */
[----:B-1----:R-:W-:Y:S01]  /*0160*/  IADD3 R0, PT, PT, R0, 0x4, R11 ;  /* 0x0000000400007810 */ /* 0x002fe20007ffe00b */
[----:B--2---:R-:W-:Y:S01]  /*0170*/  IMAD R4, R9, UR5, R4 ;  /* 0x0000000509047c24 */ /* 0x004fe2000f8e0204 */
[----:B------:R-:W0:Y:S04]  /*0180*/  LDCU.64 UR4, c[0x0][0x358] ;  /* 0x00006b00ff0477ac */ /* 0x000e280008000a00 */
[----:B---3--:R-:W-:Y:S01]  /*0190*/  IADD3 R7, PT, PT, R4, UR6, RZ ;  /* 0x0000000604077c10 */ /* 0x008fe2000fffe0ff */
[----:B------:R-:W1:Y:S04]  /*01a0*/  LDCU UR6, c[0x0][0x3d0] ;  /* 0x00007a00ff0677ac */ /* 0x000e680008000800 */
[----:B------:R-:W-:-:S05]  /*01b0*/  IMAD R0, R0, UR7, R7 ;  /* 0x0000000700007c24 */ /* 0x000fca000f8e0207 */
[----:B------:R-:W-:-:S05]  /*01c0*/  IADD3 R0, PT, PT, R0, 0x4, RZ ;  /* 0x0000000400007810 */ /* 0x000fca0007ffe0ff */
[----:B------:R-:W-:-:S05]  /*01d0*/  IMAD R0, R0, R2, R5 ;  /* 0x0000000200007224 */ /* 0x000fca00078e0205 */
[----:B------:R-:W-:Y:S02]  /*01e0*/  IADD3 R9, PT, PT, R0, 0x4, RZ ;  /* 0x0000000400097810 */ /* 0x000fe40007ffe0ff */
[----:B------:R-:W-:Y:S02]  /*01f0*/  IADD3 R0, PT, PT, -R2, RZ, RZ ;  /* 0x000000ff02007210 */ /* 0x000fe40007ffe1ff */
[C---:B------:R-:W-:Y:S01]  /*0200*/  IADD3 R13, PT, PT, R9.reuse, -R26, RZ ;  /* 0x8000001a090d7210 */ /* 0x040fe20007ffe0ff */
[----:B------:R-:W-:Y:S01]  /*0210*/  IMAD R5, R26, -0x2, R9 ;  /* 0xfffffffe1a057824 */ /* 0x000fe200078e0209 */
[----:B------:R-:W-:Y:S01]  /*0220*/  LEA R7, R0, R9, 0x1 ;  /* 0x0000000900077211 */ /* 0x000fe200078e08ff */
[----:B------:R-:W-:-:S04]  /*0230*/  IMAD.WIDE R10, R9, 0x2, R24 ;  /* 0x00000002090a7825 */ /* 0x000fc800078e0218 */
[--C-:B------:R-:W-:Y:S01]  /*0240*/  IMAD.WIDE R4, R5, 0x2, R24.reuse ;  /* 0x0000000205047825 */ /* 0x100fe200078e0218 */
[----:B0-----:R-:W2:Y:S03]  /*0250*/  LDG.E.CONSTANT R0, desc[UR4][R10.64] ;  /* 0x000000040a007981 */ /* 0x001ea6000c1e9900 */
[--C-:B------:R-:W-:Y:S01]  /*0260*/  IMAD.WIDE R12, R13, 0x2, R24.reuse ;  /* 0x000000020d0c7825 */ /* 0x100fe200078e0218 */
[----:B------:R0:W3:Y:S03]  /*0270*/  LDG.E.CONSTANT R18, desc[UR4][R4.64] ;  /* 0x0000000404127981 */ /* 0x0000e6000c1e9900 */
[----:B------:R-:W-:Y:S01]  /*0280*/  IMAD.WIDE R24, R7, 0x2, R24 ;  /* 0x0000000207187825 */ /* 0x000fe200078e0218 */
[----:B------:R-:W4:Y:S01]  /*0290*/  LDG.E.CONSTANT R19, desc[UR4][R12.64] ;  /* 0x000000040c137981 */ /* 0x000f22000c1e9900 */
[----:B------:R-:W1:Y:S02]  /*02a0*/  LDC.64 R6, c[0x0][0x398] ;  /* 0x0000e600ff067b82 */ /* 0x000e640000000a00 */
[----:B------:R-:W-:-:S04]  /*02b0*/  IMAD.WIDE R22, R26, 0x2, R10 ;  /* 0x000000021a167825 */ /* 0x000fc800078e020a */
[C---:B------:R-:W-:Y:S01]  /*02c0*/  IMAD.WIDE R16, R2.reuse, 0x2, R10 ;  /* 0x0000000202107825 */ /* 0x040fe200078e020a */
[----:B------:R-:W2:Y:S01]  /*02d0*/  LDG.E.CONSTANT R20, desc[UR4][R22.64] ;  /* 0x0000000416147981 */ /* 0x000ea2000c1e9900 */
[----:B0-----:R-:W0:Y:S02]  /*02e0*/  LDC.64 R4, c[0x0][0x388] ;  /* 0x0000e200ff047b82 */ /* 0x001e240000000a00 */
[----:B------:R-:W-:Y:S01]  /*02f0*/  IMAD.WIDE R28, R2, 0x2, R24 ;  /* 0x00000002021c7825 */ /* 0x000fe200078e0218 */
[----:B------:R-:W2:Y:S03]  /*0300*/  LDG.E.CONSTANT R15, desc[UR4][R16.64] ;  /* 0x00000004100f7981 */ /* 0x000ea6000c1e9900 */
[----:B------:R-:W-:Y:S01]  /*0310*/  IMAD.WIDE R26, R26, 0x2, R22 ;  /* 0x000000021a1a7825 */ /* 0x000fe200078e0216 */
[----:B------:R-:W2:Y:S04]  /*0320*/  LDG.E.CONSTANT R14, desc[UR4][R28.64] ;  /* 0x000000041c0e7981 */ /* 0x000ea8000c1e9900 */
[----:B------:R1:W2:Y:S04]  /*0330*/  LDG.E.CONSTANT R21, desc[UR4][R26.64] ;  /* 0x000000041a157981 */ /* 0x0002a8000c1e9900 */
[----:B------:R-:W2:Y:S04]  /*0340*/  LDG.E.CONSTANT R12, desc[UR4][R10.64+-0x4] ;  /* 0xfffffc040a0c7981 */ /* 0x000ea8000c1e9900 */
[----:B------:R-:W2:Y:S01]  /*0350*/  LDG.E.CONSTANT R13, desc[UR4][R10.64+0x4] ;  /* 0x000004040a0d7981 */ /* 0x000ea2000c1e9900 */
[----:B-1----:R-:W-:-:S03]  /*0360*/  IMAD.WIDE R26, R2, 0x2, R16 ;  /* 0x00000002021a7825 */ /* 0x002fc600078e0210 */
[----:B------:R-:W2:Y:S04]  /*0370*/  LDG.E.CONSTANT R2, desc[UR4][R24.64] ;  /* 0x0000000418027981 */ /* 0x000ea8000c1e9900 */
[----:B------:R3:W2:Y:S01]  /*0380*/  LDG.E.CONSTANT R8, desc[UR4][R26.64] ;  /* 0x000000041a087981 */ /* 0x0006a2000c1e9900 */
[----:B0-----:R-:W-:-:S03]  /*0390*/  IMAD.WIDE R4, R9, 0x2, R4 ;  /* 0x0000000209047825 */ /* 0x001fc600078e0204 */
[----:B------:R-:W2:Y:S01]  /*03a0*/  LDG.E.CONSTANT R16, desc[UR4][R10.64+-0x2] ;  /* 0xfffffe040a107981 */ /* 0x000ea2000c1e9900 */
[----:B------:R-:W-:-:S03]  /*03b0*/  IMAD.WIDE R6, R9, 0x4, R6 ;  /* 0x0000000409067825 */ /* 0x000fc600078e0206 */
[----:B------:R-:W2:Y:S04]  /*03c0*/  LDG.E.CONSTANT R22, desc[UR4][R10.64+0x2] ;  /* 0x000002040a167981 */ /* 0x000ea8000c1e9900 */
[----:B------:R0:W2:Y:S04]  /*03d0*/  LDG.E.CONSTANT R24, desc[UR4][R4.64] ;  /* 0x0000000404187981 */ /* 0x0000a8000c1e9900 */
[----:B------:R-:W2:Y:S04]  /*03e0*/  LDG.E.CONSTANT R17, desc[UR4][R6.64] ;  /* 0x0000000406117981 */ /* 0x000ea8000c1e9900 */
[----:B------:R1:W5:Y:S01]  /*03f0*/  LDG.E.CONSTANT R23, desc[UR4][R6.64+0x4] ;  /* 0x0000040406177981 */ /* 0x000362000c1e9900 */
[----:B------:R-:W-:Y:S01]  /*0400*/  BSSY.RECONVERGENT B0, `(.L_x_41) ;  /* 0x0000050000007945 */ /* 0x000fe20003800200 */
[----:B---3--:R-:W-:-:S02]  /*0410*/  HADD2.F32 R26, -RZ, R18.H0_H0 ;  /* 0x20000012ff1a7230 */ /* 0x008fc40000004100 */
[----:B------:R-:W-:Y:S02]  /*0420*/  HADD2.F32 R25, -RZ, R18.H1_H1 ;  /* 0x30000012ff197230 */ /* 0x000fe40000004100 */
[--C-:B----4-:R-:W-:Y:S02]  /*0430*/  HADD2.F32 R18, -RZ, R19.reuse.H0_H0 ;  /* 0x20000013ff127230 */ /* 0x110fe40000004100 */
[----:B------:R-:W-:Y:S02]  /*0440*/  HADD2.F32 R19, -RZ, R19.H1_H1 ;  /* 0x30000013ff137230 */ /* 0x000fe40000004100 */
[--C-:B--2---:R-:W-:Y:S02]  /*0450*/  HADD2.F32 R27, -RZ, R20.reuse.H0_H0 ;  /* 0x20000014ff1b7230 */ /* 0x104fe40000004100 */
[----:B------:R-:W-:Y:S02]  /*0460*/  HADD2.F32 R20, -RZ, R20.H1_H1 ;  /* 0x30000014ff147230 */ /* 0x000fe40000004100 */
[----:B------:R-:W-:-:S02]  /*0470*/  HADD2.F32 R28, -RZ, R15.H0_H0 ;  /* 0x2000000fff1c7230 */ /* 0x000fc40000004100 */
[--C-:B0-----:R-:W-:Y:S02]  /*0480*/  HADD2.F32 R4, -RZ, R14.reuse.H0_H0 ;  /* 0x2000000eff047230 */ /* 0x101fe40000004100 */
[----:B-1----:R-:W-:Y:S01]  /*0490*/  FADD R6, R19, R20 ;  /* 0x0000001413067221 */ /* 0x002fe20000000000 */
[--C-:B------:R-:W-:Y:S02]  /*04a0*/  HADD2.F32 R10, -RZ, R21.reuse.H1_H1 ;  /* 0x30000015ff0a7230 */ /* 0x100fe40000004100 */
[----:B------:R-:W-:Y:S01]  /*04b0*/  FADD R19, R4, R28 ;  /* 0x0000001c04137221 */ /* 0x000fe20000000000 */
[----:B------:R-:W-:Y:S01]  /*04c0*/  HADD2.F32 R29, -RZ, R21.H0_H0 ;  /* 0x20000015ff1d7230 */ /* 0x000fe20000004100 */
[----:B------:R-:W0:Y:S01]  /*04d0*/  LDC.64 R4, c[0x0][0x3c8] ;  /* 0x0000f200ff047b82 */ /* 0x000e220000000a00 */
[----:B------:R-:W-:Y:S02]  /*04e0*/  HADD2.F32 R15, -RZ, R15.H1_H1 ;  /* 0x3000000fff0f7230 */ /* 0x000fe40000004100 */
[----:B------:R-:W-:Y:S01]  /*04f0*/  FADD R21, R25, R10 ;  /* 0x0000000a19157221 */ /* 0x000fe20000000000 */
[----:B------:R-:W-:-:S02]  /*0500*/  HADD2.F32 R14, -RZ, R14.H1_H1 ;  /* 0x3000000eff0e7230 */ /* 0x000fc40000004100 */
[--C-:B------:R-:W-:Y:S02]  /*0510*/  HADD2.F32 R10, -RZ, R0.reuse.H0_H0 ;  /* 0x20000000ff0a7230 */ /* 0x100fe40000004100 */
[----:B------:R-:W-:Y:S02]  /*0520*/  HADD2.F32 R7, -RZ, R0.H1_H1 ;  /* 0x30000000ff077230 */ /* 0x000fe40000004100 */
[----:B------:R-:W-:Y:S02]  /*0530*/  HADD2.F32 R20, -RZ, R2.H0_H0 ;  /* 0x20000002ff147230 */ /* 0x000fe40000004100 */
[----:B------:R-:W-:Y:S02]  /*0540*/  HADD2.F32 R25, -RZ, R8.H0_H0 ;  /* 0x20000008ff197230 */ /* 0x000fe40000004100 */
[----:B------:R-:W-:Y:S01]  /*0550*/  FADD R11, R18, R27 ;  /* 0x0000001b120b7221 */ /* 0x000fe20000000000 */
[----:B------:R-:W-:Y:S01]  /*0560*/  FADD R0, R14, R15 ;  /* 0x0000000f0e007221 */ /* 0x000fe20000000000 */
[----:B------:R-:W-:Y:S01]  /*0570*/  FADD R18, R26, R29 ;  /* 0x0000001d1a127221 */ /* 0x000fe20000000000 */
[----:B------:R-:W-:-:S02]  /*0580*/  HADD2.F32 R14, -RZ, R2.H1_H1 ;  /* 0x30000002ff0e7230 */ /* 0x000fc40000004100 */
[----:B------:R-:W-:Y:S01]  /*0590*/  FADD R20, R20, R25 ;  /* 0x0000001914147221 */ /* 0x000fe20000000000 */
[----:B------:R-:W-:Y:S01]  /*05a0*/  FMUL R15, R10, -2.5 ;  /* 0xc02000000a0f7820 */ /* 0x000fe20000400000 */
[----:B------:R-:W-:Y:S01]  /*05b0*/  FMUL R2, R7, -2.5 ;  /* 0xc020000007027820 */ /* 0x000fe20000400000 */
[----:B------:R-:W-:Y:S02]  /*05c0*/  HADD2.F32 R25, -RZ, R8.H1_H1 ;  /* 0x30000008ff197230 */ /* 0x000fe40000004100 */
[----:B------:R-:W-:Y:S01]  /*05d0*/  FFMA R18, R18, -0.083333335816860198975, R15 ;  /* 0xbdaaaaab12127823 */ /* 0x000fe2000000000f */
[----:B------:R-:W-:Y:S02]  /*05e0*/  FFMA R27, R21, -0.083333335816860198975, R2 ;  /* 0xbdaaaaab151b7823 */ /* 0x000fe40000000002 */
[----:B------:R-:W-:Y:S01]  /*05f0*/  FADD R29, R14, R25 ;  /* 0x000000190e1d7221 */ /* 0x000fe20000000000 */
[----:B------:R-:W-:Y:S01]  /*0600*/  FFMA R21, R11, 1.3333333730697631836, R18 ;  /* 0x3faaaaab0b157823 */ /* 0x000fe20000000012 */
[----:B------:R-:W-:Y:S01]  /*0610*/  FFMA R8, R20, -0.083333335816860198975, R15 ;  /* 0xbdaaaaab14087823 */ /* 0x000fe2000000000f */
[----:B------:R-:W-:Y:S01]  /*0620*/  FFMA R11, R6, 1.3333333730697631836, R27 ;  /* 0x3faaaaab060b7823 */ /* 0x000fe2000000001b */
[----:B------:R-:W-:-:S02]  /*0630*/  HADD2.F32 R6, -RZ, R12.H0_H0 ;  /* 0x2000000cff067230 */ /* 0x000fc40000004100 */
[----:B------:R-:W-:Y:S01]  /*0640*/  FFMA R29, R29, -0.083333335816860198975, R2 ;  /* 0xbdaaaaab1d1d7823 */ /* 0x000fe20000000002 */
[----:B------:R-:W-:Y:S02]  /*0650*/  HADD2.F32 R25, -RZ, R13.H0_H0 ;  /* 0x2000000dff197230 */ /* 0x000fe40000004100 */
[----:B------:R-:W-:Y:S01]  /*0660*/  FFMA R8, R19, 1.3333333730697631836, R8 ;  /* 0x3faaaaab13087823 */ /* 0x000fe20000000008 */
[----:B------:R-:W-:Y:S02]  /*0670*/  HADD2.F32 R14, -RZ, R16.H0_H0 ;  /* 0x20000010ff0e7230 */ /* 0x000fe40000004100 */
[----:B------:R-:W-:Y:S01]  /*0680*/  FFMA R0, R0, 1.3333333730697631836, R29 ;  /* 0x3faaaaab00007823 */ /* 0x000fe2000000001d */
[----:B------:R-:W-:Y:S02]  /*0690*/  HADD2.F32 R19, -RZ, R22.H0_H0 ;  /* 0x20000016ff137230 */ /* 0x000fe40000004100 */
[----:B------:R-:W-:Y:S01]  /*06a0*/  FADD R18, R6, R25 ;  /* 0x0000001906127221 */ /* 0x000fe20000000000 */
[-C--:B0-----:R-:W-:Y:S01]  /*06b0*/  FMUL R20, R8, R5.reuse ;  /* 0x0000000508147220 */ /* 0x081fe20000400000 */
[----:B------:R-:W-:Y:S01]  /*06c0*/  FMUL R8, R0, R5 ;  /* 0x0000000500087220 */ /* 0x000fe20000400000 */
[----:B------:R-:W-:-:S02]  /*06d0*/  HADD2.F32 R0, -RZ, R24.H0_H0 ;  /* 0x20000018ff007230 */ /* 0x000fc40000004100 */
[----:B------:R-:W-:Y:S01]  /*06e0*/  FADD R19, R14, R19 ;  /* 0x000000130e137221 */ /* 0x000fe20000000000 */
[----:B------:R-:W-:Y:S01]  /*06f0*/  FFMA R18, R18, -0.083333335816860198975, R15 ;  /* 0xbdaaaaab12127823 */ /* 0x000fe2000000000f */
[----:B------:R-:W0:Y:S01]  /*0700*/  MUFU.RCP R6, R17 ;  /* 0x0000001100067308 */ /* 0x000e220000001000 */
[----:B------:R-:W-:Y:S01]  /*0710*/  FFMA R21, R21, R4, R20 ;  /* 0x0000000415157223 */ /* 0x000fe20000000014 */
[----:B------:R-:W-:Y:S01]  /*0720*/  FMUL R5, R3, -2 ;  /* 0xc000000003057820 */ /* 0x000fe20000400000 */
[----:B------:R-:W-:Y:S01]  /*0730*/  FFMA R18, R19, 1.3333333730697631836, R18 ;  /* 0x3faaaaab13127823 */ /* 0x000fe20000000012 */
[----:B------:R-:W-:-:S03]  /*0740*/  FMUL R19, R0, R3 ;  /* 0x0000000300137220 */ /* 0x000fc60000400000 */
[----:B------:R-:W-:Y:S01]  /*0750*/  FFMA R0, R18, UR6, R21 ;  /* 0x0000000612007c23 */ /* 0x000fe20008000015 */
[----:B------:R-:W-:Y:S01]  /*0760*/  FFMA R19, R10, R5, R19 ;  /* 0x000000050a137223 */ /* 0x000fe20000000013 */
[----:B------:R-:W-:Y:S02]  /*0770*/  HADD2.F32 R12, -RZ, R12.H1_H1 ;  /* 0x3000000cff0c7230 */ /* 0x000fe40000004100 */
[----:B------:R-:W-:Y:S02]  /*0780*/  HADD2.F32 R15, -RZ, R13.H1_H1 ;  /* 0x3000000dff0f7230 */ /* 0x000fe40000004100 */
[C---:B------:R-:W-:Y:S01]  /*0790*/  FFMA R0, R17.reuse, -R19, R0 ;  /* 0x8000001311007223 */ /* 0x040fe20000000000 */
[----:B------:R-:W-:Y:S02]  /*07a0*/  HADD2.F32 R16, -RZ, R16.H1_H1 ;  /* 0x30000010ff107230 */ /* 0x000fe40000004100 */
[----:B------:R-:W-:Y:S01]  /*07b0*/  HADD2.F32 R13, -RZ, R22.H1_H1 ;  /* 0x30000016ff0d7230 */ /* 0x000fe20000004100 */
[----:B------:R-:W1:Y:S01]  /*07c0*/  FCHK P0, R0, R17 ;  /* 0x0000001100007302 */ /* 0x000e620000000000 */
[----:B0-----:R-:W-:Y:S01]  /*07d0*/  FFMA R21, -R17, R6, 1 ;  /* 0x3f80000011157423 */ /* 0x001fe20000000106 */
[----:B------:R-:W-:Y:S01]  /*07e0*/  FADD R15, R12, R15 ;  /* 0x0000000f0c0f7221 */ /* 0x000fe20000000000 */
[----:B------:R-:W-:-:S02]  /*07f0*/  HADD2.F32 R24, -RZ, R24.H1_H1 ;  /* 0x30000018ff187230 */ /* 0x000fc40000004100 */
[----:B------:R-:W-:Y:S01]  /*0800*/  FADD R16, R16, R13 ;  /* 0x0000000d10107221 */ /* 0x000fe20000000000 */
[----:B------:R-:W-:Y:S01]  /*0810*/  FFMA R21, R6, R21, R6 ;  /* 0x0000001506157223 */ /* 0x000fe20000000006 */
[----:B------:R-:W-:Y:S01]  /*0820*/  FFMA R15, R15, -0.083333335816860198975, R2 ;  /* 0xbdaaaaab0f0f7823 */ /* 0x000fe20000000002 */
[----:B------:R-:W-:Y:S02]  /*0830*/  FFMA R11, R11, R4, R8 ;  /* 0x000000040b0b7223 */ /* 0x000fe40000000008 */
[----:B------:R-:W-:Y:S01]  /*0840*/  FFMA R2, R0, R21, RZ ;  /* 0x0000001500027223 */ /* 0x000fe200000000ff */
[----:B------:R-:W-:Y:S01]  /*0850*/  FFMA R4, R16, 1.3333333730697631836, R15 ;  /* 0x3faaaaab10047823 */ /* 0x000fe2000000000f */
[----:B------:R-:W-:Y:S02]  /*0860*/  FMUL R24, R24, R3 ;  /* 0x0000000318187220 */ /* 0x000fe40000400000 */
[----:B------:R-:W-:Y:S01]  /*0870*/  FFMA R3, -R17, R2, R0 ;  /* 0x0000000211037223 */ /* 0x000fe20000000100 */
[----:B------:R-:W-:Y:S01]  /*0880*/  FFMA R4, R4, UR6, R11 ;  /* 0x0000000604047c23 */ /* 0x000fe2000800000b */
[----:B------:R-:W-:-:S02]  /*0890*/  FFMA R5, R7, R5, R24 ;  /* 0x0000000507057223 */ /* 0x000fc40000000018 */
[----:B------:R-:W-:Y:S01]  /*08a0*/  FFMA R2, R21, R3, R2 ;  /* 0x0000000315027223 */ /* 0x000fe20000000002 */
[----:B-1----:R-:W-:Y:S06]  /*08b0*/  @!P0 BRA `(.L_x_42) ;  /* 0x0000000000108947 */ /* 0x002fec0003800000 */
[----:B------:R-:W-:Y:S02]  /*08c0*/  MOV R3, R17 ;  /* 0x0000001100037202 */ /* 0x000fe40000000f00 */
[----:B------:R-:W-:-:S07]  /*08d0*/  MOV R6, 0x8f0 ;  /* 0x000008f000067802 */ /* 0x000fce0000000f00 */
[----:B-----5:R-:W-:Y:S05]  /*08e0*/  CALL.REL.NOINC `($__internal_1_$__cuda_sm3x_div_rn_noftz_f32_slowpath) ;  /* 0x0000000000587944 */ /* 0x020fea0003c00000 */
[----:B------:R-:W-:-:S07]  /*08f0*/  MOV R2, R0 ;  /* 0x0000000000027202 */ /* 0x000fce0000000f00 */
.L_x_42:
[----:B------:R-:W-:Y:S05]  /*0900*/  BSYNC.RECONVERGENT B0 ;  /* 0x0000000000007941 */ /* 0x000fea0003800200 */
.L_x_41:
[----:B-----5:R-:W0:Y:S01]  /*0910*/  MUFU.RCP R6, R23 ;  /* 0x0000001700067308 */ /* 0x020e220000001000 */
[C---:B------:R-:W-:Y:S01]  /*0920*/  FFMA R0, R23.reuse, -R5, R4 ;  /* 0x8000000517007223 */ /* 0x040fe20000000004 */
[----:B------:R-:W-:Y:S06]  /*0930*/  BSSY.RECONVERGENT B0, `(.L_x_43) ;  /* 0x000000c000007945 */ /* 0x000fec0003800200 */
        /* <DEDUP_REMOVED lines=9> */
[----:B------:R-:W-:Y:S05]  /*09d0*/  CALL.REL.NOINC `($__internal_1_$__cuda_sm3x_div_rn_noftz_f32_slowpath) ;  /* 0x00000000001c7944 */ /* 0x000fea0003c00000 */
[----:B------:R-:W-:-:S07]  /*09e0*/  MOV R3, R0 ;  /* 0x0000000000037202 */ /* 0x000fce0000000f00 */
.L_x_44:
[----:B------:R-:W-:Y:S05]  /*09f0*/  BSYNC.RECONVERGENT B0 ;  /* 0x0000000000007941 */ /* 0x000fea0003800200 */
.L_x_43:
[----:B------:R-:W0:Y:S01]  /*0a00*/  LDC.64 R4, c[0x0][0x380] ;  /* 0x0000e000ff047b82 */ /* 0x000e220000000a00 */
[----:B------:R-:W-:Y:S01]  /*0a10*/  F2FP.F16.F32.PACK_AB R7, R3, R2 ;  /* 0x000000020307723e */ /* 0x000fe200000000ff */
[----:B0-----:R-:W-:-:S05]  /*0a20*/  IMAD.WIDE R2, R9, 0x2, R4 ;  /* 0x0000000209027825 */ /* 0x001fca00078e0204 */
[----:B------:R-:W-:Y:S01]  /*0a30*/  STG.E desc[UR4][R2.64], R7 ;  /* 0x0000000702007986 */ /* 0x000fe2000c101904 */
[----:B------:R-:W-:Y:S05]  /*0a40*/  EXIT ;  /* 0x000000000000794d */ /* 0x000fea0003800000 */
        .weak           $__internal_1_$__cuda_sm3x_div_rn_noftz_f32_slowpath
        .type           $__internal_1_$__cuda_sm3x_div_rn_noftz_f32_slowpath,@function
        .size           $__internal_1_$__cuda_sm3x_div_rn_noftz_f32_slowpath,(.L_x_72 - $__internal_1_$__cuda_sm3x_div_rn_noftz_f32_slowpath)
$__internal_1_$__cuda_sm3x_div_rn_noftz_f32_slowpath:
[----:B------:R-:W-:Y:S01]  /*0a50*/  SHF.R.U32.HI R8, RZ, 0x17, R3 ;  /* 0x00000017ff087819 */ /* 0x000fe20000011603 */
[----:B------:R-:W-:Y:S01]  /*0a60*/  BSSY.RECONVERGENT B1, `(.L_x_45) ;  /* 0x0000062000017945 */ /* 0x000fe20003800200 */
[----:B------:R-:W-:Y:S02]  /*0a70*/  SHF.R.U32.HI R7, RZ, 0x17, R0 ;  /* 0x00000017ff077819 */ /* 0x000fe40000011600 */
[----:B------:R-:W-:Y:S02]  /*0a80*/  LOP3.LUT R14, R8, 0xff, RZ, 0xc0, !PT ;  /* 0x000000ff080e7812 */ /* 0x000fe400078ec0ff */
[----:B------:R-:W-:Y:S02]  /*0a90*/  LOP3.LUT R12, R7, 0xff, RZ, 0xc0, !PT ;  /* 0x000000ff070c7812 */ /* 0x000fe400078ec0ff */
[----:B------:R-:W-:Y:S02]  /*0aa0*/  IADD3 R10, PT, PT, R14, -0x1, RZ ;  /* 0xffffffff0e0a7810 */ /* 0x000fe40007ffe0ff */
[----:B------:R-:W-:-:S02]  /*0ab0*/  IADD3 R8, PT, PT, R12, -0x1, RZ ;  /* 0xffffffff0c087810 */ /* 0x000fc40007ffe0ff */
[----:B------:R-:W-:-:S04]  /*0ac0*/  ISETP.GT.U32.AND P0, PT, R10, 0xfd, PT ;  /* 0x000000fd0a00780c */ /* 0x000fc80003f04070 */
[----:B------:R-:W-:-:S13]  /*0ad0*/  ISETP.GT.U32.OR P0, PT, R8, 0xfd, P0 ;  /* 0x000000fd0800780c */ /* 0x000fda0000704470 */
[----:B------:R-:W-:Y:S01]  /*0ae0*/  @!P0 MOV R7, RZ ;  /* 0x000000ff00078202 */ /* 0x000fe20000000f00 */
        /* <DEDUP_REMOVED lines=17> */
[----:B------:R-:W-:Y:S02]  /*0c00*/  ISETP.GE.AND P0, PT, R8, RZ, PT ;  /* 0x000000ff0800720c */ /* 0x000fe40003f06270 */
[----:B------:R-:W-:-:S11]  /*0c10*/  ISETP.GE.AND P1, PT, R10, RZ, PT ;  /* 0x000000ff0a00720c */ /* 0x000fd60003f26270 */
[----:B------:R-:W-:Y:S01]  /*0c20*/  @P0 MOV R7, RZ ;  /* 0x000000ff00070202 */ /* 0x000fe20000000f00 */
[----:B------:R-:W-:Y:S01]  /*0c30*/  @!P0 FFMA R0, R0, 1.84467440737095516160e+19, RZ ;  /* 0x5f80000000008823 */ /* 0x000fe200000000ff */
[----:B------:R-:W-:Y:S01]  /*0c40*/  @!P0 MOV R7, 0xffffffc0 ;  /* 0xffffffc000078802 */ /* 0x000fe20000000f00 */
[----:B------:R-:W-:-:S03]  /*0c50*/  @!P1 FFMA R3, R3, 1.84467440737095516160e+19, RZ ;  /* 0x5f80000003039823 */ /* 0x000fc600000000ff */
[----:B------:R-:W-:-:S07]  /*0c60*/  @!P1 IADD3 R7, PT, PT, R7, 0x40, RZ ;  /* 0x0000004007079810 */ /* 0x000fce0007ffe0ff */
.L_x_46:
[----:B------:R-:W-:Y:S01]  /*0c70*/  LEA R8, R14, 0xc0800000, 0x17 ;  /* 0xc08000000e087811 */ /* 0x000fe200078eb8ff */
[----:B------:R-:W-:Y:S03]  /*0c80*/  BSSY.RECONVERGENT B2, `(.L_x_51) ;  /* 0x0000036000027945 */ /* 0x000fe60003800200 */
[----:B------:R-:W-:Y:S02]  /*0c90*/  IADD3 R8, PT, PT, -R8, R3, RZ ;  /* 0x0000000308087210 */ /* 0x000fe40007ffe1ff */
[----:B------:R-:W-:Y:S02]  /*0ca0*/  IADD3 R3, PT, PT, R12, -0x7f, RZ ;  /* 0xffffff810c037810 */ /* 0x000fe40007ffe0ff */
[----:B------:R0:W1:Y:S01]  /*0cb0*/  MUFU.RCP R10, R8 ;  /* 0x00000008000a7308 */ /* 0x0000620000001000 */
[----:B------:R-:W-:Y:S02]  /*0cc0*/  FADD.FTZ R11, -R8, -RZ ;  /* 0x800000ff080b7221 */ /* 0x000fe40000010100 */
[C---:B------:R-:W-:Y:S01]  /*0cd0*/  IMAD R0, R3.reuse, -0x800000, R0 ;  /* 0xff80000003007824 */ /* 0x040fe200078e0200 */
[----:B0-----:R-:W-:-:S04]  /*0ce0*/  IADD3 R8, PT, PT, R3, 0x7f, -R14 ;  /* 0x0000007f03087810 */ /* 0x001fc80007ffe80e */
[----:B------:R-:W-:Y:S01]  /*0cf0*/  IADD3 R8, PT, PT, R8, R7, RZ ;  /* 0x0000000708087210 */ /* 0x000fe20007ffe0ff */
[----:B-1----:R-:W-:-:S04]  /*0d00*/  FFMA R13, R10, R11, 1 ;  /* 0x3f8000000a0d7423 */ /* 0x002fc8000000000b */
[----:B------:R-:W-:-:S04]  /*0d10*/  FFMA R15, R10, R13, R10 ;  /* 0x0000000d0a0f7223 */ /* 0x000fc8000000000a */
[----:B------:R-:W-:-:S04]  /*0d20*/  FFMA R10, R0, R15, RZ ;  /* 0x0000000f000a7223 */ /* 0x000fc800000000ff */
[----:B------:R-:W-:-:S04]  /*0d30*/  FFMA R13, R11, R10, R0 ;  /* 0x0000000a0b0d7223 */ /* 0x000fc80000000000 */
[----:B------:R-:W-:-:S04]  /*0d40*/  FFMA R10, R15, R13, R10 ;  /* 0x0000000d0f0a7223 */ /* 0x000fc8000000000a */
[----:B------:R-:W-:-:S04]  /*0d50*/  FFMA R11, R11, R10, R0 ;  /* 0x0000000a0b0b7223 */ /* 0x000fc80000000000 */
[----:B------:R-:W-:-:S05]  /*0d60*/  FFMA R0, R15, R11, R10 ;  /* 0x0000000b0f007223 */ /* 0x000fca000000000a */
[----:B------:R-:W-:-:S04]  /*0d70*/  SHF.R.U32.HI R3, RZ, 0x17, R0 ;  /* 0x00000017ff037819 */ /* 0x000fc80000011600 */
[----:B------:R-:W-:-:S04]  /*0d80*/  LOP3.LUT R3, R3, 0xff, RZ, 0xc0, !PT ;  /* 0x000000ff03037812 */ /* 0x000fc800078ec0ff */
[----:B------:R-:W-:-:S04]  /*0d90*/  IADD3 R12, PT, PT, R3, R8, RZ ;  /* 0x00000008030c7210 */ /* 0x000fc80007ffe0ff */
        /* <DEDUP_REMOVED lines=11> */
[-CC-:B------:R-:W-:Y:S01]  /*0e50*/  FFMA.RM R8, R15, R11.reuse, R10.reuse ;  /* 0x0000000b0f087223 */ /* 0x180fe2000000400a */
[C---:B------:R-:W-:Y:S02]  /*0e60*/  ISETP.NE.AND P2, PT, R12.reuse, RZ, PT ;  /* 0x000000ff0c00720c */ /* 0x040fe40003f45270 */
[C---:B------:R-:W-:Y:S02]  /*0e70*/  ISETP.NE.AND P1, PT, R12.reuse, RZ, PT ;  /* 0x000000ff0c00720c */ /* 0x040fe40003f25270 */
[----:B------:R-:W-:Y:S01]  /*0e80*/  LOP3.LUT R7, R3, 0x7fffff, RZ, 0xc0, !PT ;  /* 0x007fffff03077812 */ /* 0x000fe200078ec0ff */
[----:B------:R-:W-:Y:S01]  /*0e90*/  FFMA.RP R3, R15, R11, R10 ;  /* 0x0000000b0f037223 */ /* 0x000fe2000000800a */
[----:B------:R-:W-:Y:S02]  /*0ea0*/  IADD3 R10, PT, PT, R12, 0x20, RZ ;  /* 0x000000200c0a7810 */ /* 0x000fe40007ffe0ff */
[----:B------:R-:W-:-:S02]  /*0eb0*/  LOP3.LUT R7, R7, 0x800000, RZ, 0xfc, !PT ;  /* 0x0080000007077812 */ /* 0x000fc400078efcff */
[----:B------:R-:W-:Y:S02]  /*0ec0*/  IADD3 R11, PT, PT, -R12, RZ, RZ ;  /* 0x000000ff0c0b7210 */ /* 0x000fe40007ffe1ff */
[----:B------:R-:W-:Y:S02]  /*0ed0*/  SHF.L.U32 R10, R7, R10, RZ ;  /* 0x0000000a070a7219 */ /* 0x000fe400000006ff */
[----:B------:R-:W-:Y:S02]  /*0ee0*/  FSETP.NEU.FTZ.AND P0, PT, R3, R8, PT ;  /* 0x000000080300720b */ /* 0x000fe40003f1d000 */
[----:B------:R-:W-:Y:S02]  /*0ef0*/  SEL R8, R11, RZ, P2 ;  /* 0x000000ff0b087207 */ /* 0x000fe40001000000 */
[----:B------:R-:W-:Y:S02]  /*0f00*/  ISETP.NE.AND P1, PT, R10, RZ, P1 ;  /* 0x000000ff0a00720c */ /* 0x000fe40000f25270 */
[----:B------:R-:W-:-:S02]  /*0f10*/  SHF.R.U32.HI R8, RZ, R8, R7 ;  /* 0x00000008ff087219 */ /* 0x000fc40000011607 */
[----:B------:R-:W-:Y:S02]  /*0f20*/  PLOP3.LUT P0, PT, P0, P1, PT, 0xf8, 0x8f ;  /* 0x00000000008f781c */ /* 0x000fe40000703f70 */
[----:B------:R-:W-:Y:S02]  /*0f30*/  SHF.R.U32.HI R10, RZ, 0x1, R8 ;  /* 0x00000001ff0a7819 */ /* 0x000fe40000011608 */
[----:B------:R-:W-:-:S04]  /*0f40*/  SEL R3, RZ, 0x1, !P0 ;  /* 0x00000001ff037807 */ /* 0x000fc80004000000 */
[----:B------:R-:W-:-:S04]  /*0f50*/  LOP3.LUT R3, R3, 0x1, R10, 0xf8, !PT ;  /* 0x0000000103037812 */ /* 0x000fc800078ef80a */
[----:B------:R-:W-:-:S04]  /*0f60*/  LOP3.LUT R3, R3, R8, RZ, 0xc0, !PT ;  /* 0x0000000803037212 */ /* 0x000fc800078ec0ff */
[----:B------:R-:W-:-:S04]  /*0f70*/  IADD3 R3, PT, PT, R10, R3, RZ ;  /* 0x000000030a037210 */ /* 0x000fc80007ffe0ff */
[----:B------:R-:W-:Y:S01]  /*0f80*/  LOP3.LUT R0, R3, R0, RZ, 0xfc, !PT ;  /* 0x0000000003007212 */ /* 0x000fe200078efcff */
[----:B------:R-:W-:Y:S06]  /*0f90*/  BRA `(.L_x_54) ;  /* 0x0000000000107947 */ /* 0x000fec0003800000 */
.L_x_53:
[----:B------:R-:W-:-:S04]  /*0fa0*/  LOP3.LUT R0, R0, 0x80000000, RZ, 0xc0, !PT ;  /* 0x8000000000007812 */ /* 0x000fc800078ec0ff */
[----:B------:R-:W-:Y:S01]  /*0fb0*/  LOP3.LUT R0, R0, 0x7f800000, RZ, 0xfc, !PT ;  /* 0x7f80000000007812 */ /* 0x000fe200078efcff */
[----:B------:R-:W-:Y:S06]  /*0fc0*/  BRA `(.L_x_54) ;  /* 0x0000000000047947 */ /* 0x000fec0003800000 */
.L_x_52:
[----:B------:R-:W-:-:S07]  /*0fd0*/  LEA R0, R8, R0, 0x17 ;  /* 0x0000000008007211 */ /* 0x000fce00078eb8ff */
.L_x_54:
[----:B------:R-:W-:Y:S05]  /*0fe0*/  BSYNC.RECONVERGENT B2 ;  /* 0x0000000000027941 */ /* 0x000fea0003800200 */
.L_x_51:
[----:B------:R-:W-:Y:S05]  /*0ff0*/  BRA `(.L_x_55) ;  /* 0x0000000000207947 */ /* 0x000fea0003800000 */
.L_x_50:
[----:B------:R-:W-:-:S04]  /*1000*/  LOP3.LUT R0, R3, 0x80000000, R0, 0x48, !PT ;  /* 0x8000000003007812 */ /* 0x000fc800078e4800 */
[----:B------:R-:W-:Y:S01]  /*1010*/  LOP3.LUT R0, R0, 0x7f800000, RZ, 0xfc, !PT ;  /* 0x7f80000000007812 */ /* 0x000fe200078efcff */
[----:B------:R-:W-:Y:S06]  /*1020*/  BRA `(.L_x_55) ;  /* 0x0000000000147947 */ /* 0x000fec0003800000 */
.L_x_49:
[----:B------:R-:W-:Y:S01]  /*1030*/  LOP3.LUT R0, R3, 0x80000000, R0, 0x48, !PT ;  /* 0x8000000003007812 */ /* 0x000fe200078e4800 */
[----:B------:R-:W-:Y:S06]  /*1040*/  BRA `(.L_x_55) ;  /* 0x00000000000c7947 */ /* 0x000fec0003800000 */
.L_x_48:
[----:B------:R-:W0:Y:S01]  /*1050*/  MUFU.RSQ R0, -QNAN ;  /* 0xffc0000000007908 */ /* 0x000e220000001400 */
[----:B------:R-:W-:Y:S05]  /*1060*/  BRA `(.L_x_55) ;  /* 0x0000000000047947 */ /* 0x000fea0003800000 */
.L_x_47:
[----:B------:R-:W-:-:S07]  /*1070*/  FADD.FTZ R0, R0, R3 ;  /* 0x0000000300007221 */ /* 0x000fce0000010000 */
.L_x_55:
[----:B------:R-:W-:Y:S05]  /*1080*/  BSYNC.RECONVERGENT B1 ;  /* 0x0000000000017941 */ /* 0x000fea0003800200 */
.L_x_45:
[----:B------:R-:W-:-:S04]  /*1090*/  HFMA2 R7, -RZ, RZ, 0, 0 ;  /* 0x00000000ff077431 */ /* 0x000fc800000001ff */
[----:B0-----:R-:W-:Y:S05]  /*10a0*/  RET.REL.NODEC R6 `(_Z27wave_kernel_half2_optimizedP6__halfS0_S0_PKfiiiiiiiiiffff) ;  /* 0xffffffec06d47950 */ /* 0x001fea0003c3ffff */
.L_x_56:
        /* <DEDUP_REMOVED lines=13> */
.L_x_72:


//--------------------- .text._Z21wave_kernel_optimizedP6__halfS0_S0_PKfiiiiiiiiiffff --------------------------
	.section	.text._Z21wave_kernel_optimizedP6__halfS0_S0_PKfiiiiiiiiiffff,"ax",@progbits
	.align	128
        .global         _Z21wave_kernel_optimizedP6__halfS0_S0_PKfiiiiiiiiiffff
        .type           _Z21wave_kernel_optimizedP6__halfS0_S0_PKfiiiiiiiiiffff,@function
        .size           _Z21wave_kernel_optimizedP6__halfS0_S0_PKfiiiiiiiiiffff,(.L_x_73 - _Z21wave_kernel_optimizedP6__halfS0_S0_PKfiiiiiiiiiffff)
        .other          _Z21wave_kernel_optimizedP6__halfS0_S0_PKfiiiiiiiiiffff,@"STO_CUDA_ENTRY STV_DEFAULT"
_Z21wave_kernel_optimizedP6__halfS0_S0_PKfiiiiiiiiiffff:
.text._Z21wave_kernel_optimizedP6__halfS0_S0_PKfiiiiiiiiiffff:
[----:B------:R-:W-:Y:S01]  /*0000*/  LDC R1, c[0x0][0x37c] ;  /* 0x0000df00ff017b82 */ /* 0x000fe20000000800 */
[----:B------:R-:W0:Y:S07]  /*0010*/  S2R R3, SR_TID.X ;  /* 0x0000000000037919 */ /* 0x000e2e0000002100 */
[----:B------:R-:W0:Y:S01]  /*0020*/  LDC R0, c[0x0][0x360] ;  /* 0x0000d800ff007b82 */ /* 0x000e220000000800 */
[----:B------:R-:W1:Y:S01]  /*0030*/  LDCU UR7, c[0x0][0x3ac] ;  /* 0x00007580ff0777ac */ /* 0x000e620008000800 */
[----:B------:R-:W2:Y:S01]  /*0040*/  S2R R5, SR_TID.Y ;  /* 0x0000000000057919 */ /* 0x000ea20000002200 */
[----:B------:R-:W3:Y:S01]  /*0050*/  LDCU UR8, c[0x0][0x3bc] ;  /* 0x00007780ff0877ac */ /* 0x000ee20008000800 */
[----:B------:R-:W4:Y:S04]  /*0060*/  S2R R9, SR_TID.Z ;  /* 0x0000000000097919 */ /* 0x000f280000002300 */
[----:B------:R-:W0:Y:S01]  /*0070*/  S2UR UR4, SR_CTAID.X ;  /* 0x00000000000479c3 */ /* 0x000e220000002500 */
[----:B------:R-:W5:Y:S07]  /*0080*/  LDCU UR9, c[0x0][0x3b4] ;  /* 0x00007680ff0977ac */ /* 0x000f6e0008000800 */
[----:B------:R-:W2:Y:S08]  /*0090*/  S2UR UR5, SR_CTAID.Y ;  /* 0x00000000000579c3 */ /* 0x000eb00000002600 */
[----:B------:R-:W2:Y:S08]  /*00a0*/  LDC R2, c[0x0][0x364] ;  /* 0x0000d900ff027b82 */ /* 0x000eb00000000800 */
[----:B------:R-:W3:Y:S01]  /*00b0*/  LDC R11, c[0x0][0x3a4] ;  /* 0x0000e900ff0b7b82 */ /* 0x000ee20000000800 */
[----:B0-----:R-:W-:-:S07]  /*00c0*/  IMAD R0, R0, UR4, R3 ;  /* 0x0000000400007c24 */ /* 0x001fce000f8e0203 */
[----:B------:R-:W4:Y:S08]  /*00d0*/  S2UR UR6, SR_CTAID.Z ;  /* 0x00000000000679c3 */ /* 0x000f300000002700 */
[----:B------:R-:W4:Y:S01]  /*00e0*/  LDC R4, c[0x0][0x368] ;  /* 0x0000da00ff047b82 */ /* 0x000f220000000800 */
[----:B--2---:R-:W-:Y:S01]  /*00f0*/  IMAD R2, R2, UR5, R5 ;  /* 0x0000000502027c24 */ /* 0x004fe2000f8e0205 */
[----:B------:R-:W0:Y:S04]  /*0100*/  LDCU.64 UR4, c[0x0][0x358] ;  /* 0x00006b00ff0477ac */ /* 0x000e280008000a00 */
[----:B-1----:R-:W-:-:S02]  /*0110*/  IADD3 R3, PT, PT, R2, UR7, RZ ;  /* 0x0000000702037c10 */ /* 0x002fc4000fffe0ff */
[----:B------:R-:W1:Y:S01]  /*0120*/  LDC.64 R6, c[0x0][0x3c0] ;  /* 0x0000f000ff067b82 */ /* 0x000e620000000a00 */
[----:B---3--:R-:W-:-:S05]  /*0130*/  IADD3 R0, PT, PT, R0, 0x4, R11 ;  /* 0x0000000400007810 */ /* 0x008fca0007ffe00b */
[----:B------:R-:W-:Y:S02]  /*0140*/  IMAD R0, R0, UR8, R3 ;  /* 0x0000000800007c24 */ /* 0x000fe4000f8e0203 */
[----:B------:R-:W2:Y:S03]  /*0150*/  LDC.64 R14, c[0x0][0x390] ;  /* 0x0000e400ff0e7b82 */ /* 0x000ea60000000a00 */
[----:B------:R-:W-:Y:S01]  /*0160*/  IADD3 R3, PT, PT, R0, 0x4, RZ ;  /* 0x0000000400037810 */ /* 0x000fe20007ffe0ff */
[----:B----4-:R-:W-:-:S04]  /*0170*/  IMAD R2, R4, UR6, R9 ;  /* 0x0000000604027c24 */ /* 0x010fc8000f8e0209 */
[----:B------:R-:W3:Y:S01]  /*0180*/  LDC.64 R10, c[0x0][0x398] ;  /* 0x0000e600ff0a7b82 */ /* 0x000ee20000000a00 */
[----:B------:R-:W4:Y:S01]  /*0190*/  LDCU UR6, c[0x0][0x3d0] ;  /* 0x00007a00ff0677ac */ /* 0x000f220008000800 */
[----:B-----5:R-:W-:Y:S02]  /*01a0*/  IADD3 R2, PT, PT, R2, UR9, RZ ;  /* 0x0000000902027c10 */ /* 0x020fe4000fffe0ff */
[C---:B-1----:R-:W-:Y:S01]  /*01b0*/  IADD3 R0, PT, PT, -R6.reuse, RZ, RZ ;  /* 0x000000ff06007210 */ /* 0x042fe20007ffe1ff */
[----:B------:R-:W-:-:S03]  /*01c0*/  IMAD R8, R6, UR8, RZ ;  /* 0x0000000806087c24 */ /* 0x000fc6000f8e02ff */
[----:B------:R-:W1:Y:S01]  /*01d0*/  LDC.64 R12, c[0x0][0x388] ;  /* 0x0000e200ff0c7b82 */ /* 0x000e620000000a00 */
[----:B------:R-:W-:-:S05]  /*01e0*/  IMAD R2, R3, R6, R2 ;  /* 0x0000000603027224 */ /* 0x000fca00078e0202 */
[----:B------:R-:W-:-:S04]  /*01f0*/  IADD3 R19, PT, PT, R2, 0x4, RZ ;  /* 0x0000000402137810 */ /* 0x000fc80007ffe0ff */
[----:B------:R-:W-:Y:S01]  /*0200*/  LEA R25, R0, R19, 0x1 ;  /* 0x0000001300197211 */ /* 0x000fe200078e08ff */
[C---:B--2---:R-:W-:Y:S01]  /*0210*/  IMAD.WIDE R4, R19.reuse, 0x2, R14 ;  /* 0x0000000213047825 */ /* 0x044fe200078e020e */
[----:B------:R-:W-:-:S03]  /*0220*/  IADD3 R3, PT, PT, R19, -R8, RZ ;  /* 0x8000000813037210 */ /* 0x000fc60007ffe0ff */
[----:B------:R-:W-:Y:S02]  /*0230*/  IMAD R27, R8, -0x2, R19 ;  /* 0xfffffffe081b7824 */ /* 0x000fe400078e0213 */
[----:B------:R-:W-:-:S04]  /*0240*/  IMAD.WIDE R22, R6, 0x2, R4 ;  /* 0x0000000206167825 */ /* 0x000fc800078e0204 */
[--C-:B------:R-:W-:Y:S01]  /*0250*/  IMAD.WIDE R24, R25, 0x2, R14.reuse ;  /* 0x0000000219187825 */ /* 0x100fe200078e020e */
[----:B0-----:R-:W2:Y:S03]  /*0260*/  LDG.E.U16.CONSTANT R21, desc[UR4][R22.64] ;  /* 0x0000000416157981 */ /* 0x001ea6000c1e9500 */
[--C-:B------:R-:W-:Y:S01]  /*0270*/  IMAD.WIDE R26, R27, 0x2, R14.reuse ;  /* 0x000000021b1a7825 */ /* 0x100fe200078e020e */
[----:B------:R-:W5:Y:S03]  /*0280*/  LDG.E.U16.CONSTANT R0, desc[UR4][R24.64] ;  /* 0x0000000418007981 */ /* 0x000f66000c1e9500 */
[----:B------:R-:W-:Y:S01]  /*0290*/  IMAD.WIDE R14, R3, 0x2, R14 ;  /* 0x00000002030e7825 */ /* 0x000fe200078e020e */
[----:B------:R-:W4:Y:S03]  /*02a0*/  LDG.E.U16.CONSTANT R18, desc[UR4][R26.64] ;  /* 0x000000041a127981 */ /* 0x000f26000c1e9500 */
[----:B------:R-:W-:-:S02]  /*02b0*/  IMAD.WIDE R2, R8, 0x2, R4 ;  /* 0x0000000208027825 */ /* 0x000fc400078e0204 */
[----:B------:R-:W4:Y:S02]  /*02c0*/  LDG.E.U16.CONSTANT R14, desc[UR4][R14.64] ;  /* 0x000000040e0e7981 */ /* 0x000f24000c1e9500 */
[C---:B------:R-:W-:Y:S02]  /*02d0*/  IMAD.WIDE R28, R6.reuse, 0x2, R22 ;  /* 0x00000002061c7825 */ /* 0x040fe400078e0216 */
[----:B------:R-:W4:Y:S02]  /*02e0*/  LDG.E.U16.CONSTANT R22, desc[UR4][R4.64+0x2] ;  /* 0x0000020404167981 */ /* 0x000f24000c1e9500 */
[----:B------:R-:W-:Y:S02]  /*02f0*/  IMAD.WIDE R16, R6, 0x2, R24 ;  /* 0x0000000206107825 */ /* 0x000fe400078e0218 */
[----:B------:R-:W4:Y:S02]  /*0300*/  LDG.E.U16.CONSTANT R20, desc[UR4][R28.64] ;  /* 0x000000041c147981 */ /* 0x000f24000c1e9500 */
[----:B------:R-:W-:-:S02]  /*0310*/  IMAD.WIDE R8, R8, 0x2, R2 ;  /* 0x0000000208087825 */ /* 0x000fc400078e0202 */
[----:B------:R-:W4:Y:S04]  /*0320*/  LDG.E.U16.CONSTANT R6, desc[UR4][R4.64] ;  /* 0x0000000404067981 */ /* 0x000f28000c1e9500 */
[----:B------:R-:W4:Y:S04]  /*0330*/  LDG.E.U16.CONSTANT R16, desc[UR4][R16.64] ;  /* 0x0000000410107981 */ /* 0x000f28000c1e9500 */
[----:B------:R0:W4:Y:S01]  /*0340*/  LDG.E.U16.CONSTANT R24, desc[UR4][R8.64] ;  /* 0x0000000408187981 */ /* 0x000122000c1e9500 */
[----:B---3--:R-:W-:-:S03]  /*0350*/  IMAD.WIDE R10, R19, 0x4, R10 ;  /* 0x00000004130a7825 */ /* 0x008fc600078e020a */
[----:B------:R3:W3:Y:S04]  /*0360*/  LDG.E.U16.CONSTANT R2, desc[UR4][R2.64] ;  /* 0x0000000402027981 */ /* 0x0006e8000c1e9500 */
[----:B------:R-:W3:Y:S01]  /*0370*/  LDG.E.U16.CONSTANT R25, desc[UR4][R4.64+-0x4] ;  /* 0xfffffc0404197981 */ /* 0x000ee2000c1e9500 */
[----:B-1----:R-:W-:Y:S01]  /*0380*/  IMAD.WIDE R12, R19, 0x2, R12 ;  /* 0x00000002130c7825 */ /* 0x002fe200078e020c */
[----:B0-----:R-:W0:Y:S02]  /*0390*/  LDC.64 R8, c[0x0][0x3c8] ;  /* 0x0000f200ff087b82 */ /* 0x001e240000000a00 */
[----:B------:R-:W3:Y:S04]  /*03a0*/  LDG.E.U16.CONSTANT R26, desc[UR4][R4.64+0x4] ;  /* 0x00000404041a7981 */ /* 0x000ee8000c1e9500 */
[----:B------:R1:W3:Y:S04]  /*03b0*/  LDG.E.U16.CONSTANT R27, desc[UR4][R4.64+-0x2] ;  /* 0xfffffe04041b7981 */ /* 0x0002e8000c1e9500 */
[----:B------:R-:W3:Y:S04]  /*03c0*/  LDG.E.CONSTANT R11, desc[UR4][R10.64] ;  /* 0x000000040a0b7981 */ /* 0x000ee8000c1e9900 */
[----:B------:R-:W3:Y:S01]  /*03d0*/  LDG.E.U16.CONSTANT R12, desc[UR4][R12.64] ;  /* 0x000000040c0c7981 */ /* 0x000ee2000c1e9500 */
[----:B------:R-:W-:Y:S01]  /*03e0*/  BSSY.RECONVERGENT B0, `(.L_x_57) ;  /* 0x000002e000007945 */ /* 0x000fe20003800200 */
[----:B-----5:R-:W-:-:S02]  /*03f0*/  HADD2.F32 R0, -RZ, R0.H0_H0 ;  /* 0x20000000ff007230 */ /* 0x020fc40000004100 */
[----:B--2---:R-:W-:Y:S02]  /*0400*/  HADD2.F32 R21, -RZ, R21.H0_H0 ;  /* 0x20000015ff157230 */ /* 0x004fe40000004100 */
[----:B----4-:R-:W-:Y:S02]  /*0410*/  HADD2.F32 R18, -RZ, R18.H0_H0 ;  /* 0x20000012ff127230 */ /* 0x010fe40000004100 */
[----:B---3--:R-:W-:Y:S02]  /*0420*/  HADD2.F32 R3, -RZ, R20.H0_H0 ;  /* 0x20000014ff037230 */ /* 0x008fe40000004100 */
[----:B------:R-:W-:-:S03]  /*0430*/  HADD2.F32 R6, -RZ, R6.H0_H0 ;  /* 0x20000006ff067230 */ /* 0x000fc60000004100 */
[----:B------:R-:W-:Y:S01]  /*0440*/  FADD R15, R0, R3 ;  /* 0x00000003000f7221 */ /* 0x000fe20000000000 */
[----:B------:R-:W-:Y:S02]  /*0450*/  HADD2.F32 R16, -RZ, R16.H0_H0 ;  /* 0x20000010ff107230 */ /* 0x000fe40000004100 */
[----:B------:R-:W-:Y:S01]  /*0460*/  FMUL R0, R6, -2.5 ;  /* 0xc020000006007820 */ /* 0x000fe20000400000 */
[----:B-1----:R-:W-:Y:S02]  /*0470*/  HADD2.F32 R5, -RZ, R24.H0_H0 ;  /* 0x20000018ff057230 */ /* 0x002fe40000004100 */
[----:B------:R-:W-:Y:S01]  /*0480*/  FADD R16, R16, R21 ;  /* 0x0000001510107221 */ /* 0x000fe20000000000 */
[----:B------:R-:W-:Y:S02]  /*0490*/  HADD2.F32 R14, -RZ, R14.H0_H0 ;  /* 0x2000000eff0e7230 */ /* 0x000fe40000004100 */
[----:B------:R-:W-:Y:S01]  /*04a0*/  FFMA R15, R15, -0.083333335816860198975, R0 ;  /* 0xbdaaaaab0f0f7823 */ /* 0x000fe20000000000 */
[----:B------:R-:W-:-:S02]  /*04b0*/  HADD2.F32 R3, -RZ, R2.H0_H0 ;  /* 0x20000002ff037230 */ /* 0x000fc40000004100 */
[----:B------:R-:W-:Y:S01]  /*04c0*/  FADD R5, R18, R5 ;  /* 0x0000000512057221 */ /* 0x000fe20000000000 */
[----:B------:R-:W-:Y:S02]  /*04d0*/  HADD2.F32 R25, -RZ, R25.H0_H0 ;  /* 0x20000019ff197230 */ /* 0x000fe40000004100 */
[----:B------:R-:W-:Y:S02]  /*04e0*/  HADD2.F32 R26, -RZ, R26.H0_H0 ;  /* 0x2000001aff1a7230 */ /* 0x000fe40000004100 */
[----:B------:R-:W-:Y:S01]  /*04f0*/  FADD R14, R14, R3 ;  /* 0x000000030e0e7221 */ /* 0x000fe20000000000 */
[----:B------:R-:W-:Y:S02]  /*0500*/  HADD2.F32 R22, -RZ, R22.H0_H0 ;  /* 0x20000016ff167230 */ /* 0x000fe40000004100 */
[----:B------:R-:W-:Y:S01]  /*0510*/  FFMA R16, R16, 1.3333333730697631836, R15 ;  /* 0x3faaaaab10107823 */ /* 0x000fe2000000000f */
[----:B------:R-:W-:Y:S02]  /*0520*/  HADD2.F32 R27, -RZ, R27.H0_H0 ;  /* 0x2000001bff1b7230 */ /* 0x000fe40000004100 */
[----:B------:R-:W-:Y:S01]  /*0530*/  FFMA R5, R5, -0.083333335816860198975, R0 ;  /* 0xbdaaaaab05057823 */ /* 0x000fe20000000000 */
[----:B------:R-:W-:Y:S01]  /*0540*/  FADD R25, R25, R26 ;  /* 0x0000001a19197221 */ /* 0x000fe20000000000 */
[----:B------:R-:W-:Y:S01]  /*0550*/  FADD R3, R7, R7 ;  /* 0x0000000707037221 */ /* 0x000fe20000000000 */
[----:B------:R-:W1:Y:S01]  /*0560*/  MUFU.RCP R2, R11 ;  /* 0x0000000b00027308 */ /* 0x000e620000001000 */
[----:B------:R-:W-:Y:S01]  /*0570*/  FFMA R5, R14, 1.3333333730697631836, R5 ;  /* 0x3faaaaab0e057823 */ /* 0x000fe20000000005 */
[----:B0-----:R-:W-:Y:S01]  /*0580*/  FMUL R16, R16, R9 ;  /* 0x0000000910107220 */ /* 0x001fe20000400000 */
[----:B------:R-:W-:Y:S01]  /*0590*/  FADD R22, R27, R22 ;  /* 0x000000161b167221 */ /* 0x000fe20000000000 */
[----:B------:R-:W-:Y:S01]  /*05a0*/  FFMA R25, R25, -0.083333335816860198975, R0 ;  /* 0xbdaaaaab19197823 */ /* 0x000fe20000000000 */
[----:B------:R-:W-:-:S02]  /*05b0*/  HADD2.F32 R12, -RZ, R12.H0_H0 ;  /* 0x2000000cff0c7230 */ /* 0x000fc40000004100 */
[----:B------:R-:W-:Y:S01]  /*05c0*/  FMUL R3, R6, R3 ;  /* 0x0000000306037220 */ /* 0x000fe20000400000 */
[----:B------:R-:W-:Y:S01]  /*05d0*/  FFMA R5, R5, R8, R16 ;  /* 0x0000000805057223 */ /* 0x000fe20000000010 */
[----:B------:R-:W-:Y:S02]  /*05e0*/  FFMA R22, R22, 1.3333333730697631836, R25 ;  /* 0x3faaaaab16167823 */ /* 0x000fe40000000019 */
[----:B------:R-:W-:Y:S02]  /*05f0*/  FFMA R3, R12, R7, -R3 ;  /* 0x000000070c037223 */ /* 0x000fe40000000803 */
[----:B------:R-:W-:-:S04]  /*0600*/  FFMA R0, R22, UR6, R5 ;  /* 0x0000000616007c23 */ /* 0x000fc80008000005 */
[C---:B------:R-:W-:Y:S01]  /*0610*/  FFMA R0, R11.reuse, -R3, R0 ;  /* 0x800000030b007223 */ /* 0x040fe20000000000 */
[----:B-1----:R-:W-:-:S03]  /*0620*/  FFMA R5, -R11, R2, 1 ;  /* 0x3f8000000b057423 */ /* 0x002fc60000000102 */
[----:B------:R-:W0:Y:S01]  /*0630*/  FCHK P0, R0, R11 ;  /* 0x0000000b00007302 */ /* 0x000e220000000000 */
[----:B------:R-:W-:-:S04]  /*0640*/  FFMA R5, R2, R5, R2 ;  /* 0x0000000502057223 */ /* 0x000fc80000000002 */
[----:B------:R-:W-:-:S04]  /*0650*/  FFMA R2, R0, R5, RZ ;  /* 0x0000000500027223 */ /* 0x000fc800000000ff */
[----:B------:R-:W-:-:S04]  /*0660*/  FFMA R3, -R11, R2, R0 ;  /* 0x000000020b037223 */ /* 0x000fc80000000100 */
[----:B------:R-:W-:Y:S01]  /*0670*/  FFMA R5, R5, R3, R2 ;  /* 0x0000000305057223 */ /* 0x000fe20000000002 */
[----:B0-----:R-:W-:Y:S06]  /*0680*/  @!P0 BRA `(.L_x_58) ;  /* 0x00000000000c8947 */ /* 0x001fec0003800000 */
[----:B------:R-:W-:-:S07]  /*0690*/  MOV R2, 0x6b0 ;  /* 0x000006b000027802 */ /* 0x000fce0000000f00 */
[----:B------:R-:W-:Y:S05]  /*06a0*/  CALL.REL.NOINC `($__internal_2_$__cuda_sm3x_div_rn_noftz_f32_slowpath) ;  /* 0x00000000001c7944 */ /* 0x000fea0003c00000 */
[----:B------:R-:W-:-:S07]  /*06b0*/  MOV R5, R0 ;  /* 0x0000000000057202 */ /* 0x000fce0000000f00 */
.L_x_58:
[----:B------:R-:W-:Y:S05]  /*06c0*/  BSYNC.RECONVERGENT B0 ;  /* 0x0000000000007941 */ /* 0x000fea0003800200 */
.L_x_57:
[----:B------:R-:W0:Y:S01]  /*06d0*/  LDC.64 R2, c[0x0][0x380] ;  /* 0x0000e000ff027b82 */ /* 0x000e220000000a00 */
[----:B------:R-:W-:Y:S01]  /*06e0*/  F2FP.F16.F32.PACK_AB R5, RZ, R5 ;  /* 0x00000005ff05723e */ /* 0x000fe200000000ff */
[----:B0-----:R-:W-:-:S05]  /*06f0*/  IMAD.WIDE R2, R19, 0x2, R2 ;  /* 0x0000000213027825 */ /* 0x001fca00078e0202 */
[----:B------:R-:W-:Y:S01]  /*0700*/  STG.E.U16 desc[UR4][R2.64], R5 ;  /* 0x0000000502007986 */ /* 0x000fe2000c101504 */
[----:B------:R-:W-:Y:S05]  /*0710*/  EXIT ;  /* 0x000000000000794d */ /* 0x000fea0003800000 */
        .weak           $__internal_2_$__cuda_sm3x_div_rn_noftz_f32_slowpath
        .type           $__internal_2_$__cuda_sm3x_div_rn_noftz_f32_slowpath,@function
        .size           $__internal_2_$__cuda_sm3x_div_rn_noftz_f32_slowpath,(.L_x_73 - $__internal_2_$__cuda_sm3x_div_rn_noftz_f32_slowpath)
$__internal_2_$__cuda_sm3x_div_rn_noftz_f32_slowpath:
[----:B------:R-:W-:Y:S01]  /*0720*/  SHF.R.U32.HI R4, RZ, 0x17, R11 ;  /* 0x00000017ff047819 */ /* 0x000fe2000001160b */
[----:B------:R-:W-:Y:S01]  /*0730*/  BSSY.RECONVERGENT B1, `(.L_x_59) ;  /* 0x0000064000017945 */ /* 0x000fe20003800200 */
[----:B------:R-:W-:Y:S02]  /*0740*/  SHF.R.U32.HI R3, RZ, 0x17, R0 ;  /* 0x00000017ff037819 */ /* 0x000fe40000011600 */
[----:B------:R-:W-:Y:S02]  /*0750*/  LOP3.LUT R5, R4, 0xff, RZ, 0xc0, !PT ;  /* 0x000000ff04057812 */ /* 0x000fe400078ec0ff */
[----:B------:R-:W-:Y:S02]  /*0760*/  LOP3.LUT R4, R3, 0xff, RZ, 0xc0, !PT ;  /* 0x000000ff03047812 */ /* 0x000fe400078ec0ff */
[----:B------:R-:W-:Y:S02]  /*0770*/  IADD3 R9, PT, PT, R5, -0x1, RZ ;  /* 0xffffffff05097810 */ /* 0x000fe40007ffe0ff */
[----:B------:R-:W-:-:S02]  /*0780*/  IADD3 R8, PT, PT, R4, -0x1, RZ ;  /* 0xffffffff04087810 */ /* 0x000fc40007ffe0ff */
[----:B------:R-:W-:Y:S02]  /*0790*/  ISETP.GT.U32.AND P0, PT, R9, 0xfd, PT ;  /* 0x000000fd0900780c */ /* 0x000fe40003f04070 */
[----:B------:R-:W-:Y:S02]  /*07a0*/  MOV R6, R0 ;  /* 0x0000000000067202 */ /* 0x000fe40000000f00 */
[----:B------:R-:W-:-:S13]  /*07b0*/  ISETP.GT.U32.OR P0, PT, R8, 0xfd, P0 ;  /* 0x000000fd0800780c */ /* 0x000fda0000704470 */
[----:B------:R-:W-:Y:S01]  /*07c0*/  @!P0 MOV R7, RZ ;  /* 0x000000ff00078202 */ /* 0x000fe20000000f00 */
[----:B------:R-:W-:Y:S06]  /*07d0*/  @!P0 BRA `(.L_x_60) ;  /* 0x0000000000608947 */ /* 0x000fec0003800000 */
[----:B------:R-:W-:Y:S01]  /*07e0*/  FSETP.GTU.FTZ.AND P0, PT, |R0|, +INF , PT ;  /* 0x7f8000000000780b */ /* 0x000fe20003f1c200 */
[----:B------:R-:W-:Y:S01]  /*07f0*/  IMAD.MOV.U32 R3, RZ, RZ, R11 ;  /* 0x000000ffff037224 */ /* 0x000fe200078e000b */
        /* <DEDUP_REMOVED lines=22> */
.L_x_60:
[----:B------:R-:W-:Y:S01]  /*0960*/  LEA R0, R5, 0xc0800000, 0x17 ;  /* 0xc080000005007811 */ /* 0x000fe200078eb8ff */
[----:B------:R-:W-:Y:S01]  /*0970*/  BSSY.RECONVERGENT B2, `(.L_x_65) ;  /* 0x0000036000027945 */ /* 0x000fe20003800200 */
[----:B------:R-:W-:Y:S02]  /*0980*/  IADD3 R4, PT, PT, R4, -0x7f, RZ ;  /* 0xffffff8104047810 */ /* 0x000fe40007ffe0ff */
[----:B------:R-:W-:-:S03]  /*0990*/  IADD3 R11, PT, PT, -R0, R11, RZ ;  /* 0x0000000b000b7210 */ /* 0x000fc60007ffe1ff */
[C---:B------:R-:W-:Y:S01]  /*09a0*/  IMAD R0, R4.reuse, -0x800000, R6 ;  /* 0xff80000004007824 */ /* 0x040fe200078e0206 */
[----:B------:R-:W0:Y:S01]  /*09b0*/  MUFU.RCP R3, R11 ;  /* 0x0000000b00037308 */ /* 0x000e220000001000 */
[----:B------:R-:W-:Y:S01]  /*09c0*/  FADD.FTZ R9, -R11, -RZ ;  /* 0x800000ff0b097221 */ /* 0x000fe20000010100 */
[----:B------:R-:W-:-:S04]  /*09d0*/  IADD3 R4, PT, PT, R4, 0x7f, -R5 ;  /* 0x0000007f04047810 */ /* 0x000fc80007ffe805 */
[----:B------:R-:W-:Y:S01]  /*09e0*/  IADD3 R4, PT, PT, R4, R7, RZ ;  /* 0x0000000704047210 */ /* 0x000fe20007ffe0ff */
        /* <DEDUP_REMOVED lines=21> */
[CCC-:B------:R-:W-:Y:S01]  /*0b40*/  FFMA.RM R4, R8.reuse, R6.reuse, R13.reuse ;  /* 0x0000000608047223 */ /* 0x1c0fe2000000400d */
[C---:B------:R-:W-:Y:S02]  /*0b50*/  ISETP.NE.AND P2, PT, R7.reuse, RZ, PT ;  /* 0x000000ff0700720c */ /* 0x040fe40003f45270 */
[----:B------:R-:W-:Y:S02]  /*0b60*/  ISETP.NE.AND P1, PT, R7, RZ, PT ;  /* 0x000000ff0700720c */ /* 0x000fe40003f25270 */
        /* <DEDUP_REMOVED lines=18> */
.L_x_67:
[----:B------:R-:W-:-:S04]  /*0c90*/  LOP3.LUT R0, R0, 0x80000000, RZ, 0xc0, !PT ;  /* 0x8000000000007812 */ /* 0x000fc800078ec0ff */
[----:B------:R-:W-:Y:S01]  /*0ca0*/  LOP3.LUT R0, R0, 0x7f800000, RZ, 0xfc, !PT ;  /* 0x7f80000000007812 */ /* 0x000fe200078efcff */
[----:B------:R-:W-:Y:S06]  /*0cb0*/  BRA `(.L_x_68) ;  /* 0x0000000000047947 */ /* 0x000fec0003800000 */
.L_x_66:
[----:B------:R-:W-:-:S07]  /*0cc0*/  LEA R0, R4, R0, 0x17 ;  /* 0x0000000004007211 */ /* 0x000fce00078eb8ff */
.L_x_68:
[----:B------:R-:W-:Y:S05]  /*0cd0*/  BSYNC.RECONVERGENT B2 ;  /* 0x0000000000027941 */ /* 0x000fea0003800200 */
.L_x_65:
[----:B------:R-:W-:Y:S05]  /*0ce0*/  BRA `(.L_x_69) ;  /* 0x0000000000207947 */ /* 0x000fea0003800000 */
.L_x_64:
[----:B------:R-:W-:-:S04]  /*0cf0*/  LOP3.LUT R0, R11, 0x80000000, R6, 0x48, !PT ;  /* 0x800000000b007812 */ /* 0x000fc800078e4806 */
[----:B------:R-:W-:Y:S01]  /*0d00*/  LOP3.LUT R0, R0, 0x7f800000, RZ, 0xfc, !PT ;  /* 0x7f80000000007812 */ /* 0x000fe200078efcff */
[----:B------:R-:W-:Y:S06]  /*0d10*/  BRA `(.L_x_69) ;  /* 0x0000000000147947 */ /* 0x000fec0003800000 */
.L_x_63:
[----:B------:R-:W-:Y:S01]  /*0d20*/  LOP3.LUT R0, R11, 0x80000000, R6, 0x48, !PT ;  /* 0x800000000b007812 */ /* 0x000fe200078e4806 */
[----:B------:R-:W-:Y:S06]  /*0d30*/  BRA `(.L_x_69) ;  /* 0x00000000000c7947 */ /* 0x000fec0003800000 */
.L_x_62:
[----:B------:R-:W0:Y:S01]  /*0d40*/  MUFU.RSQ R0, -QNAN ;  /* 0xffc0000000007908 */ /* 0x000e220000001400 */
[----:B------:R-:W-:Y:S05]  /*0d50*/  BRA `(.L_x_69) ;  /* 0x0000000000047947 */ /* 0x000fea0003800000 */
.L_x_61:
[----:B------:R-:W-:-:S07]  /*0d60*/  FADD.FTZ R0, R0, R3 ;  /* 0x0000000300007221 */ /* 0x000fce0000010000 */
.L_x_69:
[----:B------:R-:W-:Y:S05]  /*0d70*/  BSYNC.RECONVERGENT B1 ;  /* 0x0000000000017941 */ /* 0x000fea0003800200 */
.L_x_59:
[----:B------:R-:W-:-:S04]  /*0d80*/  HFMA2 R3, -RZ, RZ, 0, 0 ;  /* 0x00000000ff037431 */ /* 0x000fc800000001ff */
[----:B0-----:R-:W-:Y:S05]  /*0d90*/  RET.REL.NODEC R2 `(_Z21wave_kernel_optimizedP6__halfS0_S0_PKfiiiiiiiiiffff) ;  /* 0xfffffff002987950 */ /* 0x001fea0003c3ffff */
.L_x_70:
        /* <DEDUP_REMOVED lines=14> */
.L_x_73:


//--------------------- .nv.shared.reserved.0     --------------------------
	.section	.nv.shared.reserved.0,"aw",@nobits
	.weak		__nv_reservedSMEM_offset_0_alias
	.size		__nv_reservedSMEM_offset_0_alias, 0, 64
	.other		__nv_reservedSMEM_offset_0_alias,@"STO_CUDA_RESERVED_SHARED STV_DEFAULT"
__nv_reservedSMEM_offset_0_alias:
	.zero		0
	.zero		64


//--------------------- .nv.constant0._Z33source_injection_kernel_optimizedP6__halfPKfS2_S2_iiiiiiiiiiiiiffffff --------------------------
	.section	.nv.constant0._Z33source_injection_kernel_optimizedP6__halfPKfS2_S2_iiiiiiiiiiiiiffffff,"a",@progbits
	.sectionflags	@""
	.align	4
.nv.constant0._Z33source_injection_kernel_optimizedP6__halfPKfS2_S2_iiiiiiiiiiiiiffffff:
	.zero		1004


//--------------------- .nv.constant0._Z20convert_fp16_to_fp32PK6__halfPfi --------------------------
	.section	.nv.constant0._Z20convert_fp16_to_fp32PK6__halfPfi,"a",@progbits
	.sectionflags	@""
	.align	4
.nv.constant0._Z20convert_fp16_to_fp32PK6__halfPfi:
	.zero		916


//--------------------- .nv.constant0._Z20convert_fp32_to_fp16PKfP6__halfi --------------------------
	.section	.nv.constant0._Z20convert_fp32_to_fp16PKfP6__halfi,"a",@progbits
	.sectionflags	@""
	.align	4
.nv.constant0._Z20convert_fp32_to_fp16PKfP6__halfi:
	.zero		916


//--------------------- .nv.constant0._Z27wave_kernel_half2_optimizedP6__halfS0_S0_PKfiiiiiiiiiffff --------------------------
	.section	.nv.constant0._Z27wave_kernel_half2_optimizedP6__halfS0_S0_PKfiiiiiiiiiffff,"a",@progbits
	.sectionflags	@""
	.align	4
.nv.constant0._Z27wave_kernel_half2_optimizedP6__halfS0_S0_PKfiiiiiiiiiffff:
	.zero		980


//--------------------- .nv.constant0._Z21wave_kernel_optimizedP6__halfS0_S0_PKfiiiiiiiiiffff --------------------------
	.section	.nv.constant0._Z21wave_kernel_optimizedP6__halfS0_S0_PKfiiiiiiiiiffff,"a",@progbits
	.sectionflags	@""
	.align	4
.nv.constant0._Z21wave_kernel_optimizedP6__halfS0_S0_PKfiiiiiiiiiffff:
	.zero		980


//--------------------- SYMBOLS --------------------------

	.type		.nv.reservedSmem.offset0,@object
	.size		.nv.reservedSmem.offset0,0x4
